	.headerflags	@"EF_CUDA_TEXMODE_UNIFIED EF_CUDA_64BIT_ADDRESS EF_CUDA_SM89 EF_CUDA_VIRTUAL_SM(EF_CUDA_SM89)"
	.elftype	@"ET_EXEC"


//--------------------- .nv.info                  --------------------------
	.section	.nv.info,"",@"SHT_CUDA_INFO"
	.align	4


	//----- nvinfo : EIATTR_REGCOUNT
	.align		4
        /*0000*/ 	.byte	0x04, 0x2f
        /*0002*/ 	.short	(.L_1 - .L_0)
	.align		4
.L_0:
        /*0004*/ 	.word	index@(triton__0d1d2d3d4d5d6d7d8d9d1011de)
        /*0008*/ 	.word	0x00000040


	//----- nvinfo : EIATTR_MAX_STACK_SIZE
	.align		4
.L_1:
        /*000c*/ 	.byte	0x04, 0x23
        /*000e*/ 	.short	(.L_3 - .L_2)
	.align		4
.L_2:
        /*0010*/ 	.word	index@(triton__0d1d2d3d4d5d6d7d8d9d1011de)
        /*0014*/ 	.word	0x00000000


	//----- nvinfo : EIATTR_MIN_STACK_SIZE
	.align		4
.L_3:
        /*0018*/ 	.byte	0x04, 0x12
        /*001a*/ 	.short	(.L_5 - .L_4)
	.align		4
.L_4:
        /*001c*/ 	.word	index@(triton__0d1d2d3d4d5d6d7d8d9d1011de)
        /*0020*/ 	.word	0x00000000


	//----- nvinfo : EIATTR_FRAME_SIZE
	.align		4
.L_5:
        /*0024*/ 	.byte	0x04, 0x11
        /*0026*/ 	.short	(.L_7 - .L_6)
	.align		4
.L_6:
        /*0028*/ 	.word	index@(triton__0d1d2d3d4d5d6d7d8d9d1011de)
        /*002c*/ 	.word	0x00000000
.L_7:


//--------------------- .nv.info.triton__0d1d2d3d4d5d6d7d8d9d1011de --------------------------
	.section	.nv.info.triton__0d1d2d3d4d5d6d7d8d9d1011de,"",@"SHT_CUDA_INFO"
	.align	4


	//----- nvinfo : EIATTR_CUDA_API_VERSION
	.align		4
        /*0000*/ 	.byte	0x04, 0x37
        /*0002*/ 	.short	(.L_9 - .L_8)
.L_8:
        /*0004*/ 	.word	0x0000007b


	//----- nvinfo : EIATTR_PARAM_CBANK
	.align		4
.L_9:
        /*0008*/ 	.byte	0x04, 0x0a
        /*000a*/ 	.short	(.L_11 - .L_10)
	.align		4
.L_10:
        /*000c*/ 	.word	index@(.nv.constant0.triton__0d1d2d3d4d5d6d7d8d9d1011de)
        /*0010*/ 	.short	0x0160
        /*0012*/ 	.short	0x0058


	//----- nvinfo : EIATTR_CBANK_PARAM_SIZE
	.align		4
.L_11:
        /*0014*/ 	.byte	0x03, 0x19
        /*0016*/ 	.short	0x0058


	//----- nvinfo : EIATTR_KPARAM_INFO
	.align		4
        /*0018*/ 	.byte	0x04, 0x17
        /*001a*/ 	.short	(.L_13 - .L_12)
.L_12:
        /*001c*/ 	.word	0x00000000
        /*0020*/ 	.short	0x000b
        /*0022*/ 	.short	0x0054
        /*0024*/ 	.byte	0x00, 0xf0, 0x11, 0x00


	//----- nvinfo : EIATTR_KPARAM_INFO
	.align		4
.L_13:
        /*0028*/ 	.byte	0x04, 0x17
        /*002a*/ 	.short	(.L_15 - .L_14)
.L_14:
        /*002c*/ 	.word	0x00000000
        /*0030*/ 	.short	0x000a
        /*0032*/ 	.short	0x0050
        /*0034*/ 	.byte	0x00, 0xf0, 0x11, 0x00


	//----- nvinfo : EIATTR_KPARAM_INFO
	.align		4
.L_15:
        /*0038*/ 	.byte	0x04, 0x17
        /*003a*/ 	.short	(.L_17 - .L_16)
.L_16:
        /*003c*/ 	.word	0x00000000
        /*0040*/ 	.short	0x0009
        /*0042*/ 	.short	0x0048
        /*0044*/ 	.byte	0x00, 0xf0, 0x21, 0x00


	//----- nvinfo : EIATTR_KPARAM_INFO
	.align		4
.L_17:
        /*0048*/ 	.byte	0x04, 0x17
        /*004a*/ 	.short	(.L_19 - .L_18)
.L_18:
        /*004c*/ 	.word	0x00000000
        /*0050*/ 	.short	0x0008
        /*0052*/ 	.short	0x0040
        /*0054*/ 	.byte	0x00, 0xf0, 0x21, 0x00


	//----- nvinfo : EIATTR_KPARAM_INFO
	.align		4
.L_19:
        /*0058*/ 	.byte	0x04, 0x17
        /*005a*/ 	.short	(.L_21 - .L_20)
.L_20:
        /*005c*/ 	.word	0x00000000
        /*0060*/ 	.short	0x0007
        /*0062*/ 	.short	0x0038
        /*0064*/ 	.byte	0x00, 0xf0, 0x21, 0x00


	//----- nvinfo : EIATTR_KPARAM_INFO
	.align		4
.L_21:
        /*0068*/ 	.byte	0x04, 0x17
        /*006a*/ 	.short	(.L_23 - .L_22)
.L_22:
        /*006c*/ 	.word	0x00000000
        /*0070*/ 	.short	0x0006
        /*0072*/ 	.short	0x0030
        /*0074*/ 	.byte	0x00, 0xf0, 0x21, 0x00


	//----- nvinfo : EIATTR_KPARAM_INFO
	.align		4
.L_23:
        /*0078*/ 	.byte	0x04, 0x17
        /*007a*/ 	.short	(.L_25 - .L_24)
.L_24:
        /*007c*/ 	.word	0x00000000
        /*0080*/ 	.short	0x0005
        /*0082*/ 	.short	0x0028
        /*0084*/ 	.byte	0x00, 0xf0, 0x21, 0x00


	//----- nvinfo : EIATTR_KPARAM_INFO
	.align		4
.L_25:
        /*0088*/ 	.byte	0x04, 0x17
        /*008a*/ 	.short	(.L_27 - .L_26)
.L_26:
        /*008c*/ 	.word	0x00000000
        /*0090*/ 	.short	0x0004
        /*0092*/ 	.short	0x0020
        /*0094*/ 	.byte	0x00, 0xf0, 0x21, 0x00


	//----- nvinfo : EIATTR_KPARAM_INFO
	.align		4
.L_27:
        /*0098*/ 	.byte	0x04, 0x17
        /*009a*/ 	.short	(.L_29 - .L_28)
.L_28:
        /*009c*/ 	.word	0x00000000
        /*00a0*/ 	.short	0x0003
        /*00a2*/ 	.short	0x0018
        /*00a4*/ 	.byte	0x00, 0xf0, 0x21, 0x00


	//----- nvinfo : EIATTR_KPARAM_INFO
	.align		4
.L_29:
        /*00a8*/ 	.byte	0x04, 0x17
        /*00aa*/ 	.short	(.L_31 - .L_30)
.L_30:
        /*00ac*/ 	.word	0x00000000
        /*00b0*/ 	.short	0x0002
        /*00b2*/ 	.short	0x0010
        /*00b4*/ 	.byte	0x00, 0xf0, 0x21, 0x00


	//----- nvinfo : EIATTR_KPARAM_INFO
	.align		4
.L_31:
        /*00b8*/ 	.byte	0x04, 0x17
        /*00ba*/ 	.short	(.L_33 - .L_32)
.L_32:
        /*00bc*/ 	.word	0x00000000
        /*00c0*/ 	.short	0x0001
        /*00c2*/ 	.short	0x0008
        /*00c4*/ 	.byte	0x00, 0xf0, 0x21, 0x00


	//----- nvinfo : EIATTR_KPARAM_INFO
	.align		4
.L_33:
        /*00c8*/ 	.byte	0x04, 0x17
        /*00ca*/ 	.short	(.L_35 - .L_34)
.L_34:
        /*00cc*/ 	.word	0x00000000
        /*00d0*/ 	.short	0x0000
        /*00d2*/ 	.short	0x0000
        /*00d4*/ 	.byte	0x00, 0xf0, 0x21, 0x00


	//----- nvinfo : EIATTR_MAXREG_COUNT
	.align		4
.L_35:
        /*00d8*/ 	.byte	0x03, 0x1b
        /*00da*/ 	.short	0x00ff


	//----- nvinfo : EIATTR_COOP_GROUP_MASK_REGIDS
	.align		4
        /*00dc*/ 	.byte	0x04, 0x29
        /*00de*/ 	.short	(.L_37 - .L_36)


	//   ....[0]....
.L_36:
        /*00e0*/ 	.word	0xffffffff


	//   ....[1]....
        /*00e4*/ 	.word	0xffffffff


	//   ....[2]....
        /*00e8*/ 	.word	0xffffffff


	//   ....[3]....
        /*00ec*/ 	.word	0xffffffff


	//   ....[4]....
        /*00f0*/ 	.word	0xffffffff


	//   ....[5]....
        /*00f4*/ 	.word	0xffffffff


	//   ....[6]....
        /*00f8*/ 	.word	0xffffffff


	//   ....[7]....
        /*00fc*/ 	.word	0xffffffff


	//   ....[8]....
        /*0100*/ 	.word	0xffffffff


	//   ....[9]....
        /*0104*/ 	.word	0xffffffff


	//   ....[10]....
        /*0108*/ 	.word	0xffffffff


	//   ....[11]....
        /*010c*/ 	.word	0xffffffff


	//   ....[12]....
        /*0110*/ 	.word	0xffffffff


	//   ....[13]....
        /*0114*/ 	.word	0xffffffff


	//   ....[14]....
        /*0118*/ 	.word	0xffffffff


	//   ....[15]....
        /*011c*/ 	.word	0xffffffff


	//----- nvinfo : EIATTR_COOP_GROUP_INSTR_OFFSETS
	.align		4
.L_37:
        /*0120*/ 	.byte	0x04, 0x28
        /*0122*/ 	.short	(.L_39 - .L_38)


	//   ....[0]....
.L_38:
        /*0124*/ 	.word	0x00000f60


	//   ....[1]....
        /*0128*/ 	.word	0x00000f80


	//   ....[2]....
        /*012c*/ 	.word	0x00000fb0


	//   ....[3]....
        /*0130*/ 	.word	0x00000fd0


	//   ....[4]....
        /*0134*/ 	.word	0x00000ff0


	//   ....[5]....
        /*0138*/ 	.word	0x00001050


	//   ....[6]....
        /*013c*/ 	.word	0x00001070


	//   ....[7]....
        /*0140*/ 	.word	0x000010a0


	//   ....[8]....
        /*0144*/ 	.word	0x000023d0


	//   ....[9]....
        /*0148*/ 	.word	0x00002400


	//   ....[10]....
        /*014c*/ 	.word	0x00002430


	//   ....[11]....
        /*0150*/ 	.word	0x00002450


	//   ....[12]....
        /*0154*/ 	.word	0x00002470


	//   ....[13]....
        /*0158*/ 	.word	0x000024f0


	//   ....[14]....
        /*015c*/ 	.word	0x00002510


	//   ....[15]....
        /*0160*/ 	.word	0x00002530


	//----- nvinfo : EIATTR_EXIT_INSTR_OFFSETS
	.align		4
.L_39:
        /*0164*/ 	.byte	0x04, 0x1c
        /*0166*/ 	.short	(.L_41 - .L_40)


	//   ....[0]....
.L_40:
        /*0168*/ 	.word	0x00002cf0


	//----- nvinfo : EIATTR_MAX_THREADS
	.align		4
.L_41:
        /*016c*/ 	.byte	0x04, 0x05
        /*016e*/ 	.short	(.L_43 - .L_42)
.L_42:
        /*0170*/ 	.word	0x00000100
        /*0174*/ 	.word	0x00000001
        /*0178*/ 	.word	0x00000001
.L_43:


//--------------------- .nv.rel.action            --------------------------
	.section	.nv.rel.action,"",@"SHT_CUDA_RELOCINFO"
	.align	8
	.sectionentsize	8
        /*0000*/ 	.byte	0x73, 0x00, 0x00, 0x00, 0x00, 0x00, 0x00, 0x00, 0x00, 0x00, 0x00, 0x11, 0x25, 0x00, 0x05, 0x36


//--------------------- .nv.constant0.triton__0d1d2d3d4d5d6d7d8d9d1011de --------------------------
	.section	.nv.constant0.triton__0d1d2d3d4d5d6d7d8d9d1011de,"a",@progbits
	.align	4
.nv.constant0.triton__0d1d2d3d4d5d6d7d8d9d1011de:
	.zero		440


//--------------------- .text.triton__0d1d2d3d4d5d6d7d8d9d1011de --------------------------
	.section	.text.triton__0d1d2d3d4d5d6d7d8d9d1011de,"ax",@progbits
	.sectionflags	@"SHF_BARRIERS=1"
	.sectioninfo	@"SHI_REGISTERS=64"
	.align	128
        .global         triton__0d1d2d3d4d5d6d7d8d9d1011de
        .type           triton__0d1d2d3d4d5d6d7d8d9d1011de,@function
        .size           triton__0d1d2d3d4d5d6d7d8d9d1011de,(.L_x_5 - triton__0d1d2d3d4d5d6d7d8d9d1011de)
        .other          triton__0d1d2d3d4d5d6d7d8d9d1011de,@"STO_CUDA_ENTRY STV_DEFAULT"
triton__0d1d2d3d4d5d6d7d8d9d1011de:
.text.triton__0d1d2d3d4d5d6d7d8d9d1011de:
[----:B------:R-:W-:-:S02]  /*0000*/  MOV R1, c[0x0][0x28] ;  /* 0x00000a0000017a02 */ /* 0x000fc40000000f00 */
[----:B------:R-:W0:Y:S01]  /*0010*/  S2UR UR10, SR_CTAID.X ;  /* 0x00000000000a79c3 */ /* 0x000e220000002500 */
[----:B------:R-:W-:Y:S02]  /*0020*/  UMOV UR6, 0x4 ;  /* 0x0000000400067882 */ /* 0x000fe40000000000 */
[----:B------:R-:W-:Y:S02]  /*0030*/  ULDC.64 UR4, c[0x0][0x188] ;  /* 0x0000620000047ab9 */ /* 0x000fe40000000a00 */
[----:B------:R-:W-:Y:S02]  /*0040*/  ULDC.64 UR8, c[0x0][0x118] ;  /* 0x0000460000087ab9 */ /* 0x000fe40000000a00 */
[----:B0-----:R-:W-:Y:S02]  /*0050*/  UISETP.GE.AND UP1, UPT, UR10, 0x4, UPT ;  /* 0x000000040a00788c */ /* 0x001fe4000bf26270 */
[----:B------:R-:W-:-:S04]  /*0060*/  UIMAD.WIDE UR4, UR10, UR6, UR4 ;  /* 0x000000060a0472a5 */ /* 0x000fc8000f8e0204 */
[----:B------:R-:W-:Y:S02]  /*0070*/  PLOP3.LUT P0, PT, PT, PT, UP1, 0x80, 0x0 ;  /* 0x000000000000781c */ /* 0x000fe40003f0f018 */
[----:B------:R-:W-:Y:S02]  /*0080*/  MOV R2, UR4 ;  /* 0x0000000400027c02 */ /* 0x000fe40008000f00 */
[----:B------:R-:W-:-:S09]  /*0090*/  MOV R3, UR5 ;  /* 0x0000000500037c02 */ /* 0x000fd20008000f00 */
[----:B------:R-:W2:Y:S01]  /*00a0*/  @!P0 LDG.E.EL R2, [R2.64] ;  /* 0x0000000802028981 */ /* 0x000ea2000c2e1900 */
[----:B------:R-:W-:Y:S01]  /*00b0*/  PLOP3.LUT P0, PT, PT, PT, UP1, 0x80, 0x0 ;  /* 0x000000000000781c */ /* 0x000fe20003f0f018 */
[----:B------:R-:W-:Y:S01]  /*00c0*/  UMOV UR4, URZ ;  /* 0x0000003f00047c82 */ /* 0x000fe20008000000 */
[----:B------:R-:W-:Y:S01]  /*00d0*/  CS2R R44, SRZ ;  /* 0x00000000002c7805 */ /* 0x000fe2000001ff00 */
[----:B------:R-:W0:Y:S01]  /*00e0*/  S2R R0, SR_TID.X ;  /* 0x0000000000007919 */ /* 0x000e220000002100 */
[----:B------:R-:W-:Y:S01]  /*00f0*/  CS2R R46, SRZ ;  /* 0x00000000002e7805 */ /* 0x000fe2000001ff00 */
[----:B------:R-:W-:Y:S01]  /*0100*/  MOV R55, RZ ;  /* 0x000000ff00377202 */ /* 0x000fe20000000f00 */
[----:B------:R-:W-:Y:S01]  /*0110*/  CS2R R52, SRZ ;  /* 0x0000000000347805 */ /* 0x000fe2000001ff00 */
[----:B------:R-:W-:Y:S01]  /*0120*/  MOV R56, RZ ;  /* 0x000000ff00387202 */ /* 0x000fe20000000f00 */
[----:B------:R-:W-:Y:S02]  /*0130*/  UPLOP3.LUT UP0, UPT, UPT, UPT, UPT, 0x80, 0x0 ;  /* 0x000000000000789c */ /* 0x000fe40003f0f070 */
[----:B------:R-:W-:-:S02]  /*0140*/  USHF.R.S32.HI UR11, URZ, 0x1f, UR10 ;  /* 0x0000001f3f0b7899 */ /* 0x000fc4000801140a */
[----:B------:R-:W-:Y:S01]  /*0150*/  UMOV UR5, URZ ;  /* 0x0000003f00057c82 */ /* 0x000fe20008000000 */
[----:B0-----:R-:W-:Y:S02]  /*0160*/  LOP3.LUT R51, R0, 0xff, RZ, 0xc0, !PT ;  /* 0x000000ff00337812 */ /* 0x001fe400078ec0ff */
[----:B------:R-:W-:Y:S02]  /*0170*/  SHF.R.U32.HI R54, RZ, 0x5, R0 ;  /* 0x00000005ff367819 */ /* 0x000fe40000011600 */
[C---:B------:R-:W-:Y:S02]  /*0180*/  SHF.L.U32 R50, R51.reuse, 0x3, RZ ;  /* 0x0000000333327819 */ /* 0x040fe400000006ff */
[----:B------:R-:W-:Y:S02]  /*0190*/  SHF.L.U32 R48, R51, 0x2, RZ ;  /* 0x0000000233307819 */ /* 0x000fe400000006ff */
[----:B------:R-:W-:Y:S01]  /*01a0*/  IADD3 R49, R50, 0x4, RZ ;  /* 0x0000000432317810 */ /* 0x000fe20007ffe0ff */
[----:B--2---:R0:W1:Y:S01]  /*01b0*/  @!P0 R2UR UR4, R2 ;  /* 0x00000000020483c2 */ /* 0x00406200000e0000 */
[----:B------:R-:W-:-:S07]  /*01c0*/  DEPBAR.LE SB0, 0x0, {1} ;  /* 0x000080020000791a */ /* 0x000fce0000000000 */
.L_x_0:
[----:B------:R-:W-:Y:S01]  /*01d0*/  LOP3.LUT R3, R50, UR5, RZ, 0xfc, !PT ;  /* 0x0000000532037c12 */ /* 0x000fe2000f8efcff */
[----:B------:R-:W-:Y:S01]  /*01e0*/  IMAD.U32 R4, RZ, RZ, UR10 ;  /* 0x0000000aff047e24 */ /* 0x000fe2000f8e00ff */
[----:B------:R-:W-:Y:S01]  /*01f0*/  MOV R2, UR10 ;  /* 0x0000000a00027c02 */ /* 0x000fe20008000f00 */
[----:B------:R-:W-:Y:S01]  /*0200*/  CS2R R28, SRZ ;  /* 0x00000000001c7805 */ /* 0x000fe2000001ff00 */
[----:B------:R-:W-:Y:S01]  /*0210*/  ISETP.GE.U32.AND P1, PT, R3, 0x900, PT ;  /* 0x000009000300780c */ /* 0x000fe20003f26070 */
[----:B------:R-:W-:Y:S01]  /*0220*/  CS2R R30, SRZ ;  /* 0x00000000001e7805 */ /* 0x000fe2000001ff00 */
[----:B------:R-:W-:Y:S01]  /*0230*/  MOV R10, 0x2 ;  /* 0x00000002000a7802 */ /* 0x000fe20000000f00 */
[----:B------:R-:W-:Y:S01]  /*0240*/  IMAD R57, R2, 0x900, R3 ;  /* 0x0000090002397824 */ /* 0x000fe200078e0203 */
[----:B------:R-:W-:Y:S01]  /*0250*/  ISETP.LT.AND P2, PT, R4, 0x4, !P1 ;  /* 0x000000040400780c */ /* 0x000fe20004f41270 */
[----:B------:R-:W-:Y:S01]  /*0260*/  CS2R R36, SRZ ;  /* 0x0000000000247805 */ /* 0x000fe2000001ff00 */
[----:B------:R-:W-:Y:S01]  /*0270*/  CS2R R38, SRZ ;  /* 0x0000000000267805 */ /* 0x000fe2000001ff00 */
[----:B------:R-:W-:-:S04]  /*0280*/  IMAD.WIDE R8, R57, R10, c[0x0][0x170] ;  /* 0x00005c0039087625 */ /* 0x000fc800078e020a */
[----:B------:R-:W-:Y:S01]  /*0290*/  IMAD.WIDE R4, R57, R10, c[0x0][0x168] ;  /* 0x00005a0039047625 */ /* 0x000fe200078e020a */
[----:B------:R-:W-:-:S05]  /*02a0*/  IADD3 R2, P0, R50, UR5, RZ ;  /* 0x0000000532027c10 */ /* 0x000fca000ff1e0ff */
[----:B------:R0:W2:Y:S04]  /*02b0*/  @P2 LDG.E.EL.128 R28, [R8.64] ;  /* 0x00000008081c2981 */ /* 0x0000a8000c2e1d00 */
[----:B------:R1:W3:Y:S01]  /*02c0*/  @P2 LDG.E.EL.128 R36, [R4.64] ;  /* 0x0000000804242981 */ /* 0x0002e2000c2e1d00 */
[----:B------:R-:W-:Y:S02]  /*02d0*/  IADD3.X R7, RZ, RZ, RZ, P0, !PT ;  /* 0x000000ffff077210 */ /* 0x000fe400007fe4ff */
[C---:B------:R-:W-:Y:S02]  /*02e0*/  SHF.L.U32 R40, R2.reuse, 0x2, RZ ;  /* 0x0000000202287819 */ /* 0x040fe400000006ff */
[----:B------:R-:W-:Y:S02]  /*02f0*/  SHF.L.U64.HI R11, R2, 0x2, R7 ;  /* 0x00000002020b7819 */ /* 0x000fe40000010207 */
[----:B------:R-:W-:Y:S01]  /*0300*/  IADD3 R6, P0, R40, c[0x0][0x178], RZ ;  /* 0x00005e0028067a10 */ /* 0x000fe20007f1e0ff */
[----:B------:R-:W-:Y:S01]  /*0310*/  CS2R R32, SRZ ;  /* 0x0000000000207805 */ /* 0x000fe2000001ff00 */
[----:B------:R-:W-:Y:S01]  /*0320*/  CS2R R34, SRZ ;  /* 0x0000000000227805 */ /* 0x000fe2000001ff00 */
[----:B------:R-:W-:-:S02]  /*0330*/  MOV R58, 0x4 ;  /* 0x00000004003a7802 */ /* 0x000fc40000000f00 */
[----:B------:R-:W-:Y:S01]  /*0340*/  IADD3.X R7, R11, c[0x0][0x17c], RZ, P0, !PT ;  /* 0x00005f000b077a10 */ /* 0x000fe200007fe4ff */
[----:B------:R-:W-:Y:S01]  /*0350*/  CS2R R16, SRZ ;  /* 0x0000000000107805 */ /* 0x000fe2000001ff00 */
[----:B------:R-:W-:Y:S01]  /*0360*/  CS2R R18, SRZ ;  /* 0x0000000000127805 */ /* 0x000fe2000001ff00 */
[----:B-1----:R-:W-:Y:S02]  /*0370*/  IMAD.WIDE.U32 R4, R3, R58, c[0x0][0x178] ;  /* 0x00005e0003047625 */ /* 0x002fe400078e003a */
[----:B------:R1:W4:Y:S01]  /*0380*/  @!P1 LDG.E.EL.128 R32, [R6.64+0x10] ;  /* 0x0000100806209981 */ /* 0x000322000c2e1d00 */
[----:B------:R-:W-:Y:S01]  /*0390*/  CS2R R12, SRZ ;  /* 0x00000000000c7805 */ /* 0x000fe2000001ff00 */
[----:B------:R-:W-:Y:S02]  /*03a0*/  CS2R R14, SRZ ;  /* 0x00000000000e7805 */ /* 0x000fe4000001ff00 */
[----:B------:R5:W4:Y:S01]  /*03b0*/  @!P1 LDG.E.EL.128 R16, [R4.64] ;  /* 0x0000000804109981 */ /* 0x000b22000c2e1d00 */
[----:B------:R-:W-:-:S02]  /*03c0*/  LOP3.LUT R2, R49, UR5, RZ, 0xfc, !PT ;  /* 0x0000000531027c12 */ /* 0x000fc4000f8efcff */
[----:B------:R-:W-:Y:S01]  /*03d0*/  MOV R43, UR10 ;  /* 0x0000000a002b7c02 */ /* 0x000fe20008000f00 */
[----:B-1----:R-:W-:Y:S01]  /*03e0*/  IMAD.WIDE R6, R57, R10, c[0x0][0x180] ;  /* 0x0000600039067625 */ /* 0x002fe200078e020a */
[----:B------:R-:W-:Y:S01]  /*03f0*/  IADD3 R40, P0, R40, c[0x0][0x190], RZ ;  /* 0x0000640028287a10 */ /* 0x000fe20007f1e0ff */
[----:B------:R-:W-:Y:S01]  /*0400*/  CS2R R24, SRZ ;  /* 0x0000000000187805 */ /* 0x000fe2000001ff00 */
[----:B------:R-:W-:Y:S02]  /*0410*/  CS2R R26, SRZ ;  /* 0x00000000001a7805 */ /* 0x000fe4000001ff00 */
[----:B------:R1:W4:Y:S01]  /*0420*/  @P2 LDG.E.EL.128 R12, [R6.64] ;  /* 0x00000008060c2981 */ /* 0x000322000c2e1d00 */
[----:B------:R-:W-:Y:S01]  /*0430*/  IMAD R43, R43, 0x900, R2 ;  /* 0x000009002b2b7824 */ /* 0x000fe200078e0202 */
[----:B------:R-:W-:Y:S01]  /*0440*/  IADD3.X R41, R11, c[0x0][0x194], RZ, P0, !PT ;  /* 0x000065000b297a10 */ /* 0x000fe200007fe4ff */
[----:B------:R-:W-:Y:S01]  /*0450*/  CS2R R20, SRZ ;  /* 0x0000000000147805 */ /* 0x000fe2000001ff00 */
[----:B------:R-:W-:Y:S01]  /*0460*/  CS2R R22, SRZ ;  /* 0x0000000000167805 */ /* 0x000fe2000001ff00 */
[----:B------:R-:W-:-:S02]  /*0470*/  IMAD.WIDE R42, R43, R58, c[0x0][0x198] ;  /* 0x000066002b2a7625 */ /* 0x000fc400078e023a */
[----:B------:R0:W4:Y:S04]  /*0480*/  @!P1 LDG.E.EL.128 R24, [R40.64+0x10] ;  /* 0x0000100828189981 */ /* 0x000128000c2e1d00 */
[----:B------:R2:W4:Y:S01]  /*0490*/  @P2 LDG.E.EL.128 R20, [R42.64] ;  /* 0x000000082a142981 */ /* 0x000522000c2e1d00 */
[----:B-----5:R-:W-:Y:S01]  /*04a0*/  CS2R R4, SRZ ;  /* 0x0000000000047805 */ /* 0x020fe2000001ff00 */
[----:B-1----:R-:W-:Y:S01]  /*04b0*/  CS2R R6, SRZ ;  /* 0x0000000000067805 */ /* 0x002fe2000001ff00 */
[-C--:B------:R-:W-:Y:S01]  /*04c0*/  IMAD.WIDE.U32 R2, R3, R58.reuse, c[0x0][0x190] ;  /* 0x0000640003027625 */ /* 0x080fe200078e003a */
[----:B0-----:R-:W-:Y:S01]  /*04d0*/  CS2R R8, SRZ ;  /* 0x0000000000087805 */ /* 0x001fe2000001ff00 */
[----:B------:R-:W-:Y:S02]  /*04e0*/  CS2R R10, SRZ ;  /* 0x00000000000a7805 */ /* 0x000fe4000001ff00 */
[----:B------:R-:W-:Y:S01]  /*04f0*/  IMAD.WIDE R40, R57, R58, c[0x0][0x198] ;  /* 0x0000660039287625 */ /* 0x000fe200078e023a */
[----:B------:R0:W5:Y:S04]  /*0500*/  @!P1 LDG.E.EL.128 R4, [R2.64] ;  /* 0x0000000802049981 */ /* 0x000168000c2e1d00 */
[----:B------:R1:W5:Y:S01]  /*0510*/  @P2 LDG.E.EL.128 R8, [R40.64] ;  /* 0x0000000828082981 */ /* 0x000362000c2e1d00 */
[----:B------:R-:W-:Y:S01]  /*0520*/  PLOP3.LUT P0, PT, PT, PT, UP0, 0x80, 0x0 ;  /* 0x000000000000781c */ /* 0x000fe20003f0f008 */
[----:B------:R-:W-:-:S02]  /*0530*/  UPLOP3.LUT UP0, UPT, UPT, UPT, UPT, 0x40, 0x0 ;  /* 0x000000000000789c */ /* 0x000fc40003f0e870 */
[----:B------:R-:W-:Y:S01]  /*0540*/  UMOV UR5, 0x800 ;  /* 0x0000080000057882 */ /* 0x000fe20000000000 */
[----:B--2---:R-:W-:Y:S02]  /*0550*/  SEL R28, R28, RZ, P2 ;  /* 0x000000ff1c1c7207 */ /* 0x004fe40001000000 */
[----:B------:R-:W-:Y:S02]  /*0560*/  SEL R29, R29, RZ, P2 ;  /* 0x000000ff1d1d7207 */ /* 0x000fe40001000000 */
[----:B---3--:R-:W-:Y:S02]  /*0570*/  SEL R36, R36, RZ, P2 ;  /* 0x000000ff24247207 */ /* 0x008fe40001000000 */
[----:B------:R-:W-:Y:S02]  /*0580*/  SEL R37, R37, RZ, P2 ;  /* 0x000000ff25257207 */ /* 0x000fe40001000000 */
[----:B------:R-:W-:Y:S02]  /*0590*/  SEL R38, R38, RZ, P2 ;  /* 0x000000ff26267207 */ /* 0x000fe40001000000 */
[----:B------:R-:W-:-:S02]  /*05a0*/  SHF.L.U32 R57, R28, 0x10, RZ ;  /* 0x000000101c397819 */ /* 0x000fc400000006ff */
[----:B------:R-:W-:Y:S02]  /*05b0*/  SHF.L.U32 R58, R29, 0x10, RZ ;  /* 0x000000101d3a7819 */ /* 0x000fe400000006ff */
[----:B------:R-:W-:Y:S02]  /*05c0*/  SEL R39, R39, RZ, P2 ;  /* 0x000000ff27277207 */ /* 0x000fe40001000000 */
[C---:B------:R-:W-:Y:S02]  /*05d0*/  PRMT R28, R36.reuse, 0x7632, R28 ;  /* 0x00007632241c7816 */ /* 0x040fe4000000001c */
[C---:B------:R-:W-:Y:S01]  /*05e0*/  PRMT R29, R37.reuse, 0x7632, R29 ;  /* 0x00007632251d7816 */ /* 0x040fe2000000001d */
[----:B------:R-:W-:Y:S01]  /*05f0*/  IMAD.U32 R42, R36, 0x10000, RZ ;  /* 0x00010000242a7824 */ /* 0x000fe200078e00ff */
[----:B------:R-:W-:Y:S02]  /*0600*/  SHF.L.U32 R43, R37, 0x10, RZ ;  /* 0x00000010252b7819 */ /* 0x000fe400000006ff */
[----:B------:R-:W-:-:S02]  /*0610*/  SHF.L.U32 R37, R38, 0x10, RZ ;  /* 0x0000001026257819 */ /* 0x000fc400000006ff */
[----:B------:R-:W-:Y:S02]  /*0620*/  SHF.L.U32 R36, R39, 0x10, RZ ;  /* 0x0000001027247819 */ /* 0x000fe400000006ff */
[----:B------:R-:W-:Y:S02]  /*0630*/  PRMT R38, R28, 0x7632, R38 ;  /* 0x000076321c267816 */ /* 0x000fe40000000026 */
[----:B------:R-:W-:Y:S02]  /*0640*/  PRMT R39, R29, 0x7632, R39 ;  /* 0x000076321d277816 */ /* 0x000fe40000000027 */
[----:B------:R-:W-:Y:S02]  /*0650*/  SEL R30, R30, RZ, P2 ;  /* 0x000000ff1e1e7207 */ /* 0x000fe40001000000 */
[----:B------:R-:W-:Y:S01]  /*0660*/  SEL R31, R31, RZ, P2 ;  /* 0x000000ff1f1f7207 */ /* 0x000fe20001000000 */
[----:B0-----:R-:W-:Y:S01]  /*0670*/  FADD R3, R42, R57 ;  /* 0x000000392a037221 */ /* 0x001fe20000000000 */
[----:B------:R-:W-:-:S02]  /*0680*/  SHF.L.U32 R28, R28, 0x10, RZ ;  /* 0x000000101c1c7819 */ /* 0x000fc400000006ff */
[----:B-1----:R-:W-:Y:S01]  /*0690*/  SHF.L.U32 R40, R29, 0x10, RZ ;  /* 0x000000101d287819 */ /* 0x002fe200000006ff */
[----:B------:R-:W-:Y:S01]  /*06a0*/  IMAD.U32 R29, R38, 0x10000, RZ ;  /* 0x00010000261d7824 */ /* 0x000fe200078e00ff */
[----:B------:R-:W-:Y:S01]  /*06b0*/  SHF.L.U32 R41, R39, 0x10, RZ ;  /* 0x0000001027297819 */ /* 0x000fe200000006ff */
[----:B------:R-:W-:Y:S01]  /*06c0*/  FADD R2, R43, R58 ;  /* 0x0000003a2b027221 */ /* 0x000fe20000000000 */
[C---:B------:R-:W-:Y:S02]  /*06d0*/  SHF.L.U32 R42, R30.reuse, 0x10, RZ ;  /* 0x000000101e2a7819 */ /* 0x040fe400000006ff */
[----:B------:R-:W-:Y:S02]  /*06e0*/  SHF.L.U32 R43, R31, 0x10, RZ ;  /* 0x000000101f2b7819 */ /* 0x000fe400000006ff */
[----:B------:R-:W-:Y:S01]  /*06f0*/  PRMT R30, R30, 0x7632, R30 ;  /* 0x000076321e1e7816 */ /* 0x000fe2000000001e */
[----:B------:R-:W-:Y:S01]  /*0700*/  FADD R29, R28, R29 ;  /* 0x0000001d1c1d7221 */ /* 0x000fe20000000000 */
[----:B------:R-:W-:-:S02]  /*0710*/  PRMT R39, R39, 0x7632, R39 ;  /* 0x0000763227277816 */ /* 0x000fc40000000027 */
[----:B------:R-:W-:Y:S01]  /*0720*/  PRMT R31, R31, 0x7632, R31 ;  /* 0x000076321f1f7816 */ /* 0x000fe2000000001f */
[----:B------:R-:W-:Y:S01]  /*0730*/  FADD R28, R40, R41 ;  /* 0x00000029281c7221 */ /* 0x000fe20000000000 */
[----:B------:R-:W-:Y:S02]  /*0740*/  SHF.L.U32 R41, R30, 0x10, RZ ;  /* 0x000000101e297819 */ /* 0x000fe400000006ff */
[----:B------:R-:W-:Y:S02]  /*0750*/  SHF.L.U32 R39, R39, 0x10, RZ ;  /* 0x0000001027277819 */ /* 0x000fe400000006ff */
[----:B------:R-:W-:Y:S02]  /*0760*/  SHF.L.U32 R30, R31, 0x10, RZ ;  /* 0x000000101f1e7819 */ /* 0x000fe400000006ff */
[----:B----4-:R-:W-:Y:S02]  /*0770*/  SEL R34, R34, RZ, !P1 ;  /* 0x000000ff22227207 */ /* 0x010fe40004800000 */
[----:B------:R-:W-:-:S02]  /*0780*/  SEL R35, R35, RZ, !P1 ;  /* 0x000000ff23237207 */ /* 0x000fc40004800000 */
[----:B------:R-:W-:Y:S01]  /*0790*/  SEL R40, R33, RZ, !P1 ;  /* 0x000000ff21287207 */ /* 0x000fe20004800000 */
[----:B------:R-:W-:Y:S01]  /*07a0*/  FADD R33, R39, R30 ;  /* 0x0000001e27217221 */ /* 0x000fe20000000000 */
[----:B------:R-:W-:Y:S01]  /*07b0*/  FADD R39, R34, 1 ;  /* 0x3f80000022277421 */ /* 0x000fe20000000000 */
[----:B------:R-:W-:Y:S01]  /*07c0*/  SEL R34, R16, RZ, !P1 ;  /* 0x000000ff10227207 */ /* 0x000fe20004800000 */
[----:B------:R-:W-:Y:S01]  /*07d0*/  FADD R16, R35, 1 ;  /* 0x3f80000023107421 */ /* 0x000fe20000000000 */
[----:B------:R-:W-:Y:S02]  /*07e0*/  SEL R18, R18, RZ, !P1 ;  /* 0x000000ff12127207 */ /* 0x000fe40004800000 */
[----:B------:R-:W-:Y:S02]  /*07f0*/  SEL R17, R17, RZ, !P1 ;  /* 0x000000ff11117207 */ /* 0x000fe40004800000 */
[----:B------:R-:W-:Y:S01]  /*0800*/  SEL R35, R19, RZ, !P1 ;  /* 0x000000ff13237207 */ /* 0x000fe20004800000 */
[----:B------:R-:W-:-:S02]  /*0810*/  FADD R19, R18, 1 ;  /* 0x3f80000012137421 */ /* 0x000fc40000000000 */
[----:B------:R-:W-:Y:S01]  /*0820*/  FADD R18, R17, 1 ;  /* 0x3f80000011127421 */ /* 0x000fe20000000000 */
[----:B------:R-:W-:Y:S01]  /*0830*/  SEL R14, R14, RZ, P2 ;  /* 0x000000ff0e0e7207 */ /* 0x000fe20001000000 */
[----:B------:R-:W-:Y:S01]  /*0840*/  FADD R17, R35, 1 ;  /* 0x3f80000023117421 */ /* 0x000fe20000000000 */
[----:B------:R-:W-:Y:S01]  /*0850*/  SEL R15, R15, RZ, P2 ;  /* 0x000000ff0f0f7207 */ /* 0x000fe20001000000 */
[----:B------:R-:W-:Y:S01]  /*0860*/  FMUL R29, R29, R18 ;  /* 0x000000121d1d7220 */ /* 0x000fe20000400000 */
[----:B------:R-:W-:Y:S01]  /*0870*/  PRMT R38, R38, 0x7632, R38 ;  /* 0x0000763226267816 */ /* 0x000fe20000000026 */
[----:B------:R-:W-:Y:S01]  /*0880*/  FMUL R28, R28, R17 ;  /* 0x000000111c1c7220 */ /* 0x000fe20000400000 */
[----:B------:R-:W-:Y:S02]  /*0890*/  PRMT R17, R14, 0x7632, R17 ;  /* 0x000076320e117816 */ /* 0x000fe40000000011 */
[----:B------:R-:W-:Y:S01]  /*08a0*/  PRMT R18, R15, 0x7632, R18 ;  /* 0x000076320f127816 */ /* 0x000fe20000000012 */
[----:B------:R-:W-:Y:S01]  /*08b0*/  FMUL R2, R2, R19 ;  /* 0x0000001302027220 */ /* 0x000fe20000400000 */
[----:B------:R-:W-:Y:S01]  /*08c0*/  SEL R32, R32, RZ, !P1 ;  /* 0x000000ff20207207 */ /* 0x000fe20004800000 */
[----:B------:R-:W-:Y:S01]  /*08d0*/  FMUL R16, R33, R16 ;  /* 0x0000001021107220 */ /* 0x000fe20000400000 */
[----:B------:R-:W-:-:S02]  /*08e0*/  SHF.L.U32 R38, R38, 0x10, RZ ;  /* 0x0000001026267819 */ /* 0x000fc400000006ff */
[----:B------:R-:W-:Y:S02]  /*08f0*/  SEL R25, R25, RZ, !P1 ;  /* 0x000000ff19197207 */ /* 0x000fe40004800000 */
[----:B------:R-:W-:Y:S02]  /*0900*/  SHF.L.U32 R17, R17, 0x10, RZ ;  /* 0x0000001011117819 */ /* 0x000fe400000006ff */
[----:B------:R-:W-:Y:S01]  /*0910*/  SHF.L.U32 R19, R18, 0x10, RZ ;  /* 0x0000001012137819 */ /* 0x000fe200000006ff */
[----:B------:R-:W-:Y:S01]  /*0920*/  IMAD.U32 R15, R15, 0x10000, RZ ;  /* 0x000100000f0f7824 */ /* 0x000fe200078e00ff */
[----:B------:R-:W-:Y:S01]  /*0930*/  SEL R33, R26, RZ, !P1 ;  /* 0x000000ff1a217207 */ /* 0x000fe20004800000 */
[----:B------:R-:W-:Y:S01]  /*0940*/  FADD R30, R32, 1 ;  /* 0x3f800000201e7421 */ /* 0x000fe20000000000 */
[----:B------:R-:W-:Y:S01]  /*0950*/  SEL R27, R27, RZ, !P1 ;  /* 0x000000ff1b1b7207 */ /* 0x000fe20004800000 */
[----:B------:R-:W-:Y:S01]  /*0960*/  FADD R31, R38, R41 ;  /* 0x00000029261f7221 */ /* 0x000fe20000000000 */
[----:B------:R-:W-:Y:S01]  /*0970*/  SEL R21, R21, RZ, P2 ;  /* 0x000000ff15157207 */ /* 0x000fe20001000000 */
[----:B------:R-:W-:Y:S01]  /*0980*/  FADD R32, R40, 1 ;  /* 0x3f80000028207421 */ /* 0x000fe20000000000 */
[----:B------:R-:W-:Y:S01]  /*0990*/  SHF.L.U32 R26, R14, 0x10, RZ ;  /* 0x000000100e1a7819 */ /* 0x000fe200000006ff */
[----:B------:R-:W-:Y:S01]  /*09a0*/  FMUL R18, R17, UR4 ;  /* 0x0000000411127c20 */ /* 0x000fe20008400000 */
[----:B------:R-:W-:Y:S01]  /*09b0*/  SEL R22, R22, RZ, P2 ;  /* 0x000000ff16167207 */ /* 0x000fe20001000000 */
[----:B------:R-:W-:Y:S01]  /*09c0*/  FMUL R14, R19, UR4 ;  /* 0x00000004130e7c20 */ /* 0x000fe20008400000 */
[----:B------:R-:W-:Y:S01]  /*09d0*/  FADD R25, R25, 1 ;  /* 0x3f80000019197421 */ /* 0x000fe20000000000 */
[----:B------:R-:W-:Y:S01]  /*09e0*/  FADD R36, R36, R43 ;  /* 0x0000002b24247221 */ /* 0x000fe20000000000 */
[----:B------:R-:W-:Y:S01]  /*09f0*/  FMUL R15, R15, UR4 ;  /* 0x000000040f0f7c20 */ /* 0x000fe20008400000 */
[----:B------:R-:W-:Y:S01]  /*0a00*/  FADD R19, R33, 1 ;  /* 0x3f80000021137421 */ /* 0x000fe20000000000 */
[----:B------:R-:W-:Y:S01]  /*0a10*/  SEL R23, R23, RZ, P2 ;  /* 0x000000ff17177207 */ /* 0x000fe20001000000 */
[----:B------:R-:W-:Y:S01]  /*0a20*/  FMUL R31, R31, R32 ;  /* 0x000000201f1f7220 */ /* 0x000fe20000400000 */
[----:B------:R-:W-:Y:S01]  /*0a30*/  FADD R17, R27, 1 ;  /* 0x3f8000001b117421 */ /* 0x000fe20000000000 */
[----:B------:R-:W-:Y:S01]  /*0a40*/  FFMA R18, R18, R25, R21 ;  /* 0x0000001912127223 */ /* 0x000fe20000000015 */
[----:B------:R-:W-:Y:S01]  /*0a50*/  FMUL R32, R36, R39 ;  /* 0x0000002724207220 */ /* 0x000fe20000400000 */
[----:B------:R-:W-:Y:S01]  /*0a60*/  FFMA R19, R15, R19, R22 ;  /* 0x000000130f137223 */ /* 0x000fe20000000016 */
[----:B------:R-:W-:Y:S01]  /*0a70*/  SEL R24, R24, RZ, !P1 ;  /* 0x000000ff18187207 */ /* 0x000fe20004800000 */
[----:B------:R-:W-:Y:S01]  /*0a80*/  FFMA R17, R14, R17, R23 ;  /* 0x000000110e117223 */ /* 0x000fe20000000017 */
[----:B------:R-:W-:Y:S01]  /*0a90*/  FMUL R18, R31, R18 ;  /* 0x000000121f127220 */ /* 0x000fe20000400000 */
[----:B------:R-:W-:Y:S01]  /*0aa0*/  FMUL R19, R32, R19 ;  /* 0x0000001320137220 */ /* 0x000fe20000400000 */
[----:B------:R-:W-:Y:S01]  /*0ab0*/  SEL R20, R20, RZ, P2 ;  /* 0x000000ff14147207 */ /* 0x000fe20001000000 */
[----:B------:R-:W-:Y:S01]  /*0ac0*/  FMUL R16, R16, R17 ;  /* 0x0000001110107220 */ /* 0x000fe20000400000 */
[----:B------:R-:W-:Y:S01]  /*0ad0*/  FADD R37, R37, R42 ;  /* 0x0000002a25257221 */ /* 0x000fe20000000000 */
[----:B------:R-:W-:Y:S01]  /*0ae0*/  FMUL R15, R26, UR4 ;  /* 0x000000041a0f7c20 */ /* 0x000fe20008400000 */
[----:B------:R-:W-:Y:S01]  /*0af0*/  FADD R24, R24, 1 ;  /* 0x3f80000018187421 */ /* 0x000fe20000000000 */
[----:B------:R-:W-:-:S02]  /*0b00*/  FSEL R17, R18, -RZ, P2 ;  /* 0x800000ff12117208 */ /* 0x000fc40001000000 */
[----:B------:R-:W-:Y:S02]  /*0b10*/  FSEL R14, R19, -RZ, P2 ;  /* 0x800000ff130e7208 */ /* 0x000fe40001000000 */
[----:B-----5:R-:W-:Y:S01]  /*0b20*/  SEL R5, R5, RZ, !P1 ;  /* 0x000000ff05057207 */ /* 0x020fe20004800000 */
[----:B------:R-:W-:Y:S01]  /*0b30*/  FMUL R30, R37, R30 ;  /* 0x0000001e251e7220 */ /* 0x000fe20000400000 */
[----:B------:R-:W-:Y:S01]  /*0b40*/  FFMA R15, R15, R24, R20 ;  /* 0x000000180f0f7223 */ /* 0x000fe20000000014 */
[----:B------:R-:W-:Y:S01]  /*0b50*/  SEL R12, R12, RZ, P2 ;  /* 0x000000ff0c0c7207 */ /* 0x000fe20001000000 */
[----:B------:R-:W-:Y:S01]  /*0b60*/  FADD R52, R17, R52 ;  /* 0x0000003411347221 */ /* 0x000fe20000000000 */
[----:B------:R-:W-:Y:S01]  /*0b70*/  SEL R13, R13, RZ, P2 ;  /* 0x000000ff0d0d7207 */ /* 0x000fe20001000000 */
[----:B------:R-:W-:Y:S01]  /*0b80*/  FADD R53, R14, R53 ;  /* 0x000000350e357221 */ /* 0x000fe20000000000 */
[----:B------:R-:W-:Y:S02]  /*0b90*/  SEL R7, R7, RZ, !P1 ;  /* 0x000000ff07077207 */ /* 0x000fe40004800000 */
[----:B------:R-:W-:-:S02]  /*0ba0*/  SEL R6, R6, RZ, !P1 ;  /* 0x000000ff06067207 */ /* 0x000fc40004800000 */
[----:B------:R-:W-:Y:S01]  /*0bb0*/  SEL R17, R11, RZ, P2 ;  /* 0x000000ff0b117207 */ /* 0x000fe20001000000 */
[----:B------:R-:W-:Y:S01]  /*0bc0*/  FADD R11, R5, 1 ;  /* 0x3f800000050b7421 */ /* 0x000fe20000000000 */
[----:B------:R-:W-:Y:S01]  /*0bd0*/  SEL R14, R4, RZ, !P1 ;  /* 0x000000ff040e7207 */ /* 0x000fe20004800000 */
[----:B------:R-:W-:Y:S01]  /*0be0*/  FMUL R30, R30, R15 ;  /* 0x0000000f1e1e7220 */ /* 0x000fe20000400000 */
[----:B------:R-:W-:Y:S02]  /*0bf0*/  PRMT R5, R13, 0x7632, R5 ;  /* 0x000076320d057816 */ /* 0x000fe40000000005 */
[----:B------:R-:W-:Y:S02]  /*0c00*/  PRMT R4, R12, 0x7632, R4 ;  /* 0x000076320c047816 */ /* 0x000fe40000000004 */
[----:B------:R-:W-:Y:S02]  /*0c10*/  FSEL R21, R16, -RZ, P2 ;  /* 0x800000ff10157208 */ /* 0x000fe40001000000 */
[----:B------:R-:W-:Y:S01]  /*0c20*/  SEL R15, R9, RZ, P2 ;  /* 0x000000ff090f7207 */ /* 0x000fe20001000000 */
[----:B------:R-:W-:Y:S01]  /*0c30*/  FADD R9, R7, 1 ;  /* 0x3f80000007097421 */ /* 0x000fe20000000000 */
[----:B------:R-:W-:Y:S01]  /*0c40*/  SEL R16, R8, RZ, P2 ;  /* 0x000000ff08107207 */ /* 0x000fe20001000000 */
[----:B------:R-:W-:Y:S01]  /*0c50*/  FADD R8, R6, 1 ;  /* 0x3f80000006087421 */ /* 0x000fe20000000000 */
[----:B------:R-:W-:-:S02]  /*0c60*/  SHF.L.U32 R13, R13, 0x10, RZ ;  /* 0x000000100d0d7819 */ /* 0x000fc400000006ff */
[----:B------:R-:W-:Y:S02]  /*0c70*/  SHF.L.U32 R7, R12, 0x10, RZ ;  /* 0x000000100c077819 */ /* 0x000fe400000006ff */
[----:B------:R-:W-:Y:S02]  /*0c80*/  SHF.L.U32 R12, R5, 0x10, RZ ;  /* 0x00000010050c7819 */ /* 0x000fe400000006ff */
[----:B------:R-:W-:Y:S01]  /*0c90*/  SHF.L.U32 R6, R4, 0x10, RZ ;  /* 0x0000001004067819 */ /* 0x000fe200000006ff */
[----:B------:R-:W-:Y:S01]  /*0ca0*/  FMUL R5, R13, UR4 ;  /* 0x000000040d057c20 */ /* 0x000fe20008400000 */
[----:B------:R-:W-:Y:S01]  /*0cb0*/  SEL R18, R10, RZ, P2 ;  /* 0x000000ff0a127207 */ /* 0x000fe20001000000 */
[----:B------:R-:W-:Y:S01]  /*0cc0*/  FADD R34, R34, 1 ;  /* 0x3f80000022227421 */ /* 0x000fe20000000000 */
[----:B------:R-:W-:Y:S01]  /*0cd0*/  FADD R10, R14, 1 ;  /* 0x3f8000000e0a7421 */ /* 0x000fe20000000000 */
[----:B------:R-:W-:Y:S01]  /*0ce0*/  FMUL R7, R7, UR4 ;  /* 0x0000000407077c20 */ /* 0x000fe20008400000 */
[----:B------:R-:W-:Y:S01]  /*0cf0*/  FMUL R4, R12, UR4 ;  /* 0x000000040c047c20 */ /* 0x000fe20008400000 */
[----:B------:R-:W-:Y:S01]  /*0d00*/  FMUL R6, R6, UR4 ;  /* 0x0000000406067c20 */ /* 0x000fe20008400000 */
[----:B------:R-:W-:Y:S01]  /*0d10*/  FFMA R5, R5, R8, R18 ;  /* 0x0000000805057223 */ /* 0x000fe20000000012 */
[----:B------:R-:W-:Y:S01]  /*0d20*/  FMUL R3, R3, R34 ;  /* 0x0000002203037220 */ /* 0x000fe20000400000 */
[----:B------:R-:W-:Y:S01]  /*0d30*/  FFMA R10, R7, R10, R16 ;  /* 0x0000000a070a7223 */ /* 0x000fe20000000010 */
[----:B------:R-:W-:Y:S01]  /*0d40*/  FFMA R9, R4, R9, R17 ;  /* 0x0000000904097223 */ /* 0x000fe20000000011 */
[----:B------:R-:W-:Y:S01]  /*0d50*/  FFMA R6, R6, R11, R15 ;  /* 0x0000000b06067223 */ /* 0x000fe2000000000f */
[----:B------:R-:W-:Y:S01]  /*0d60*/  FMUL R2, R2, R5 ;  /* 0x0000000502027220 */ /* 0x000fe20000400000 */
[----:B------:R-:W-:Y:S01]  /*0d70*/  FMUL R3, R3, R10 ;  /* 0x0000000a03037220 */ /* 0x000fe20000400000 */
[----:B------:R-:W-:Y:S01]  /*0d80*/  FMUL R9, R28, R9 ;  /* 0x000000091c097220 */ /* 0x000fe20000400000 */
[----:B------:R-:W-:-:S02]  /*0d90*/  FMUL R6, R29, R6 ;  /* 0x000000061d067220 */ /* 0x000fc40000400000 */
[----:B------:R-:W-:Y:S02]  /*0da0*/  FSEL R4, R2, -RZ, P2 ;  /* 0x800000ff02047208 */ /* 0x000fe40001000000 */
[----:B------:R-:W-:Y:S02]  /*0db0*/  FSEL R2, R3, -RZ, P2 ;  /* 0x800000ff03027208 */ /* 0x000fe40001000000 */
[----:B------:R-:W-:Y:S02]  /*0dc0*/  FSEL R30, R30, -RZ, P2 ;  /* 0x800000ff1e1e7208 */ /* 0x000fe40001000000 */
[----:B------:R-:W-:Y:S02]  /*0dd0*/  FSEL R9, R9, -RZ, P2 ;  /* 0x800000ff09097208 */ /* 0x000fe40001000000 */
[----:B------:R-:W-:Y:S01]  /*0de0*/  FSEL R3, R6, -RZ, P2 ;  /* 0x800000ff06037208 */ /* 0x000fe20001000000 */
[----:B------:R-:W-:Y:S01]  /*0df0*/  FADD R56, R21, R56 ;  /* 0x0000003815387221 */ /* 0x000fe20000000000 */
[----:B------:R-:W-:Y:S01]  /*0e00*/  FADD R55, R30, R55 ;  /* 0x000000371e377221 */ /* 0x000fe20000000000 */
[----:B------:R-:W-:Y:S01]  /*0e10*/  FADD R47, R4, R47 ;  /* 0x0000002f042f7221 */ /* 0x000fe20000000000 */
[----:B------:R-:W-:Y:S01]  /*0e20*/  FADD R45, R2, R45 ;  /* 0x0000002d022d7221 */ /* 0x000fe20000000000 */
[----:B------:R-:W-:Y:S01]  /*0e30*/  FADD R44, R9, R44 ;  /* 0x0000002c092c7221 */ /* 0x000fe20000000000 */
[----:B------:R-:W-:Y:S01]  /*0e40*/  FADD R46, R3, R46 ;  /* 0x0000002e032e7221 */ /* 0x000fe20000000000 */
[----:B------:R-:W-:Y:S05]  /*0e50*/  @P0 BRA `(.L_x_0) ;  /* 0xfffff37000000947 */ /* 0x000fea000383ffff */
[----:B------:R-:W-:Y:S01]  /*0e60*/  FADD R46, R45, R46 ;  /* 0x0000002e2d2e7221 */ /* 0x000fe20000000000 */
[----:B------:R-:W-:Y:S01]  /*0e70*/  LOP3.LUT P3, RZ, R0, 0x1f, RZ, 0xc0, !PT ;  /* 0x0000001f00ff7812 */ /* 0x000fe2000786c0ff */
[----:B------:R-:W-:Y:S01]  /*0e80*/  IMAD.SHL.U32 R54, R54, 0x4, RZ ;  /* 0x0000000436367824 */ /* 0x000fe200078e00ff */
[C---:B------:R-:W-:Y:S01]  /*0e90*/  ISETP.GE.AND P4, PT, R0.reuse, 0x8, PT ;  /* 0x000000080000780c */ /* 0x040fe20003f86270 */
[----:B------:R-:W-:Y:S01]  /*0ea0*/  FADD R47, R47, R46 ;  /* 0x0000002e2f2f7221 */ /* 0x000fe20000000000 */
[----:B------:R-:W-:Y:S01]  /*0eb0*/  LOP3.LUT P0, RZ, R0, 0x7, RZ, 0xc0, !PT ;  /* 0x0000000700ff7812 */ /* 0x000fe2000780c0ff */
[----:B------:R-:W-:Y:S01]  /*0ec0*/  ULDC.64 UR6, c[0x0][0x1a0] ;  /* 0x0000680000067ab9 */ /* 0x000fe20000000a00 */
[----:B------:R-:W-:Y:S01]  /*0ed0*/  PLOP3.LUT P1, PT, PT, PT, UP1, 0x80, 0x0 ;  /* 0x000000000000781c */ /* 0x000fe20003f2f018 */
[----:B------:R-:W-:Y:S01]  /*0ee0*/  FADD R44, R44, R47 ;  /* 0x0000002f2c2c7221 */ /* 0x000fe20000000000 */
[----:B------:R-:W-:Y:S01]  /*0ef0*/  ISETP.LT.AND P0, PT, R0, 0x8, !P0 ;  /* 0x000000080000780c */ /* 0x000fe20004701270 */
[----:B------:R-:W-:-:S02]  /*0f00*/  ULEA UR6, UP0, UR10, UR6, 0x2 ;  /* 0x000000060a067291 */ /* 0x000fc4000f80103f */
[----:B------:R-:W-:Y:S02]  /*0f10*/  FADD R55, R55, R44 ;  /* 0x0000002c37377221 */ /* 0x000fe40000000000 */
[----:B------:R-:W-:Y:S02]  /*0f20*/  ULEA.HI.X UR7, UR10, UR7, UR11, 0x2, UP0 ;  /* 0x000000070a077291 */ /* 0x000fe400080f140b */
[----:B------:R-:W-:-:S04]  /*0f30*/  FADD R52, R52, R55 ;  /* 0x0000003734347221 */ /* 0x000fc80000000000 */
[----:B------:R-:W-:-:S04]  /*0f40*/  FADD R53, R53, R52 ;  /* 0x0000003435357221 */ /* 0x000fc80000000000 */
[----:B------:R-:W-:-:S05]  /*0f50*/  FADD R53, R56, R53 ;  /* 0x0000003538357221 */ /* 0x000fca0000000000 */
[----:B------:R-:W0:Y:S02]  /*0f60*/  SHFL.BFLY PT, R2, R53, 0x10, 0x1f ;  /* 0x0e001f0035027f89 */ /* 0x000e2400000e0000 */
[----:B0-----:R-:W-:-:S05]  /*0f70*/  FADD R2, R53, R2 ;  /* 0x0000000235027221 */ /* 0x001fca0000000000 */
[----:B------:R-:W0:Y:S02]  /*0f80*/  SHFL.BFLY PT, R3, R2, 0x8, 0x1f ;  /* 0x0d001f0002037f89 */ /* 0x000e2400000e0000 */
[----:B0-----:R-:W-:Y:S01]  /*0f90*/  FADD R3, R2, R3 ;  /* 0x0000000302037221 */ /* 0x001fe20000000000 */
[----:B------:R-:W-:-:S04]  /*0fa0*/  LOP3.LUT R2, R54, 0x1c, RZ, 0xe2, !PT ;  /* 0x0000001c36027812 */ /* 0x000fc800078ee2ff */
[----:B------:R-:W0:Y:S02]  /*0fb0*/  SHFL.BFLY PT, R4, R3, 0x4, 0x1f ;  /* 0x0c801f0003047f89 */ /* 0x000e2400000e0000 */
[----:B0-----:R-:W-:-:S05]  /*0fc0*/  FADD R4, R3, R4 ;  /* 0x0000000403047221 */ /* 0x001fca0000000000 */
[----:B------:R-:W0:Y:S02]  /*0fd0*/  SHFL.BFLY PT, R5, R4, 0x2, 0x1f ;  /* 0x0c401f0004057f89 */ /* 0x000e2400000e0000 */
[----:B0-----:R-:W-:-:S05]  /*0fe0*/  FADD R5, R4, R5 ;  /* 0x0000000504057221 */ /* 0x001fca0000000000 */
[----:B------:R-:W0:Y:S02]  /*0ff0*/  SHFL.BFLY PT, R6, R5, 0x1, 0x1f ;  /* 0x0c201f0005067f89 */ /* 0x000e2400000e0000 */
[----:B0-----:R-:W-:-:S05]  /*1000*/  FADD R9, R5, R6 ;  /* 0x0000000605097221 */ /* 0x001fca0000000000 */
[----:B------:R-:W-:Y:S04]  /*1010*/  @!P3 STS [R2], R9 ;  /* 0x000000090200b388 */ /* 0x000fe80000000800 */
[----:B------:R-:W-:Y:S06]  /*1020*/  BAR.SYNC 0x0 ;  /* 0x0000000000007b1d */ /* 0x000fec0000000000 */
[----:B------:R-:W0:Y:S01]  /*1030*/  @!P4 LDS R7, [R0.X4] ;  /* 0x000000000007c984 */ /* 0x000e220000004800 */
[----:B------:R-:W-:-:S03]  /*1040*/  MOV R2, UR6 ;  /* 0x0000000600027c02 */ /* 0x000fc60008000f00 */
[----:B0-----:R-:W0:Y:S02]  /*1050*/  SHFL.BFLY PT, R4, R7, 0x4, 0x1f ;  /* 0x0c801f0007047f89 */ /* 0x001e2400000e0000 */
[----:B0-----:R-:W-:-:S05]  /*1060*/  FADD R4, R7, R4 ;  /* 0x0000000407047221 */ /* 0x001fca0000000000 */
[----:B------:R-:W0:Y:S02]  /*1070*/  SHFL.BFLY PT, R3, R4, 0x2, 0x1f ;  /* 0x0c401f0004037f89 */ /* 0x000e2400000e0000 */
[----:B0-----:R-:W-:Y:S01]  /*1080*/  FADD R5, R4, R3 ;  /* 0x0000000304057221 */ /* 0x001fe20000000000 */
[----:B------:R-:W-:-:S04]  /*1090*/  MOV R3, UR7 ;  /* 0x0000000700037c02 */ /* 0x000fc80008000f00 */
[----:B------:R-:W0:Y:S02]  /*10a0*/  SHFL.BFLY PT, R6, R5, 0x1, 0x1f ;  /* 0x0c201f0005067f89 */ /* 0x000e2400000e0000 */
[----:B0-----:R-:W-:-:S05]  /*10b0*/  FADD R7, R5, R6 ;  /* 0x0000000605077221 */ /* 0x001fca0000000000 */
[----:B------:R-:W-:Y:S04]  /*10c0*/  @P0 STS [R0.X4], R7 ;  /* 0x0000000700000388 */ /* 0x000fe80000004800 */
[----:B------:R-:W-:Y:S06]  /*10d0*/  BAR.SYNC 0x0 ;  /* 0x0000000000007b1d */ /* 0x000fec0000000000 */
[----:B------:R-:W2:Y:S01]  /*10e0*/  @!P1 LDG.E.EL R2, [R2.64] ;  /* 0x0000000802029981 */ /* 0x000ea2000c2e1900 */
[----:B------:R-:W-:Y:S01]  /*10f0*/  PLOP3.LUT P1, PT, PT, PT, UP1, 0x80, 0x0 ;  /* 0x000000000000781c */ /* 0x000fe20003f2f018 */
[----:B------:R-:W-:Y:S01]  /*1100*/  UMOV UR5, URZ ;  /* 0x0000003f00057c82 */ /* 0x000fe20008000000 */
[----:B------:R-:W-:Y:S01]  /*1110*/  IADD3 R47, R48, 0x400, RZ ;  /* 0x00000400302f7810 */ /* 0x000fe20007ffe0ff */
[----:B------:R-:W0:Y:S01]  /*1120*/  LDS R4, [RZ] ;  /* 0x00000000ff047984 */ /* 0x000e220000000800 */
[----:B------:R-:W-:Y:S01]  /*1130*/  CS2R R44, SRZ ;  /* 0x00000000002c7805 */ /* 0x000fe2000001ff00 */
[----:B------:R-:W-:Y:S01]  /*1140*/  MOV R0, RZ ;  /* 0x000000ff00007202 */ /* 0x000fe20000000f00 */
[----:B------:R-:W-:Y:S01]  /*1150*/  CS2R R6, SRZ ;  /* 0x0000000000067805 */ /* 0x000fe2000001ff00 */
[----:B------:R-:W-:-:S02]  /*1160*/  UPLOP3.LUT UP0, UPT, UPT, UPT, UPT, 0x80, 0x0 ;  /* 0x000000000000789c */ /* 0x000fc40003f0f070 */
[----:B------:R-:W-:Y:S01]  /*1170*/  UMOV UR6, URZ ;  /* 0x0000003f00067c82 */ /* 0x000fe20008000000 */
[----:B0-----:R-:W-:-:S03]  /*1180*/  FMUL R4, R4, -0.5 ;  /* 0xbf00000004047820 */ /* 0x001fc60000400000 */
[----:B--2---:R0:W1:Y:S02]  /*1190*/  @!P1 R2UR UR5, R2 ;  /* 0x00000000020593c2 */ /* 0x00406400000e0000 */
[----:B0-----:R-:W-:Y:S01]  /*11a0*/  CS2R R2, SRZ ;  /* 0x0000000000027805 */ /* 0x001fe2000001ff00 */
[----:B-1----:R-:W-:-:S05]  /*11b0*/  MOV R5, UR5 ;  /* 0x0000000500057c02 */ /* 0x002fca0008000f00 */
[----:B------:R-:W-:-:S04]  /*11c0*/  FMUL R5, R5, UR5 ;  /* 0x0000000505057c20 */ /* 0x000fc80008400000 */
[----:B------:R-:W-:-:S04]  /*11d0*/  FMUL R5, R5, UR5 ;  /* 0x0000000505057c20 */ /* 0x000fc80008400000 */
[----:B------:R-:W-:-:S04]  /*11e0*/  FMUL R4, R4, R5 ;  /* 0x0000000504047220 */ /* 0x000fc80000400000 */
[----:B------:R-:W-:Y:S01]  /*11f0*/  FMUL R5, R4, 0.00043402778101153671741 ;  /* 0x39e38e3904057820 */ /* 0x000fe20000400000 */
[----:B------:R-:W-:-:S03]  /*1200*/  SHF.L.U32 R4, R51, 0x5, RZ ;  /* 0x0000000533047819 */ /* 0x000fc600000006ff */
[----:B------:R0:W1:Y:S02]  /*1210*/  R2UR UR7, R5 ;  /* 0x00000000050773c2 */ /* 0x00006400000e0000 */
[----:B01----:R-:W-:-:S06]  /*1220*/  MOV R5, RZ ;  /* 0x000000ff00057202 */ /* 0x003fcc0000000f00 */
.L_x_2:
[----:B------:R-:W-:Y:S01]  /*1230*/  LOP3.LUT R25, R50, UR6, RZ, 0xfc, !PT ;  /* 0x0000000632197c12 */ /* 0x000fe2000f8efcff */
[----:B0-----:R-:W-:Y:S01]  /*1240*/  IMAD.U32 R8, RZ, RZ, UR10 ;  /* 0x0000000aff087e24 */ /* 0x001fe2000f8e00ff */
[----:B------:R-:W-:Y:S01]  /*1250*/  MOV R9, UR10 ;  /* 0x0000000a00097c02 */ /* 0x000fe20008000f00 */
[----:B------:R-:W-:Y:S01]  /*1260*/  CS2R R36, SRZ ;  /* 0x0000000000247805 */ /* 0x000fe2000001ff00 */
[----:B------:R-:W-:Y:S01]  /*1270*/  ISETP.GE.U32.AND P1, PT, R25, 0x900, PT ;  /* 0x000009001900780c */ /* 0x000fe20003f26070 */
[----:B------:R-:W-:Y:S01]  /*1280*/  IMAD R61, R8, 0x900, R25 ;  /* 0x00000900083d7824 */ /* 0x000fe200078e0219 */
[----:B------:R-:W-:Y:S01]  /*1290*/  MOV R26, 0x2 ;  /* 0x00000002001a7802 */ /* 0x000fe20000000f00 */
[----:B------:R-:W-:Y:S01]  /*12a0*/  CS2R R38, SRZ ;  /* 0x0000000000267805 */ /* 0x000fe2000001ff00 */
[----:B------:R-:W-:Y:S01]  /*12b0*/  ISETP.LT.AND P5, PT, R9, 0x4, !P1 ;  /* 0x000000040900780c */ /* 0x000fe20004fa1270 */
[----:B------:R-:W-:Y:S01]  /*12c0*/  CS2R R40, SRZ ;  /* 0x0000000000287805 */ /* 0x000fe2000001ff00 */
[----:B------:R-:W-:Y:S01]  /*12d0*/  CS2R R42, SRZ ;  /* 0x00000000002a7805 */ /* 0x000fe2000001ff00 */
[----:B------:R-:W-:-:S04]  /*12e0*/  IMAD.WIDE R10, R61, R26, c[0x0][0x168] ;  /* 0x00005a003d0a7625 */ /* 0x000fc800078e021a */
[----:B------:R-:W-:-:S06]  /*12f0*/  IMAD.WIDE R12, R61, R26, c[0x0][0x170] ;  /* 0x00005c003d0c7625 */ /* 0x000fcc00078e021a */
[----:B------:R0:W2:Y:S04]  /*1300*/  @P5 LDG.E.EF.128 R36, [R10.64] ;  /* 0x000000080a245981 */ /* 0x0000a8000c0e1d00 */
[----:B------:R1:W3:Y:S01]  /*1310*/  @P5 LDG.E.EF.128 R40, [R12.64] ;  /* 0x000000080c285981 */ /* 0x0002e2000c0e1d00 */
[----:B------:R-:W-:Y:S01]  /*1320*/  IADD3 R56, P2, R50, UR6, RZ ;  /* 0x0000000632387c10 */ /* 0x000fe2000ff5e0ff */
[----:B------:R-:W-:Y:S01]  /*1330*/  CS2R R32, SRZ ;  /* 0x0000000000207805 */ /* 0x000fe2000001ff00 */
[----:B------:R-:W-:Y:S02]  /*1340*/  CS2R R34, SRZ ;  /* 0x0000000000227805 */ /* 0x000fe4000001ff00 */
[----:B------:R-:W-:Y:S02]  /*1350*/  IADD3.X R9, RZ, RZ, RZ, P2, !PT ;  /* 0x000000ffff097210 */ /* 0x000fe400017fe4ff */
[----:B------:R-:W-:-:S02]  /*1360*/  SHF.L.U32 R58, R56, 0x2, RZ ;  /* 0x00000002383a7819 */ /* 0x000fc400000006ff */
[----:B------:R-:W-:Y:S02]  /*1370*/  SHF.L.U64.HI R56, R56, 0x2, R9 ;  /* 0x0000000238387819 */ /* 0x000fe40000010209 */
[----:B------:R-:W-:-:S04]  /*1380*/  IADD3 R8, P2, R58, c[0x0][0x178], RZ ;  /* 0x00005e003a087a10 */ /* 0x000fc80007f5e0ff */
[----:B------:R-:W-:-:S05]  /*1390*/  IADD3.X R9, R56, c[0x0][0x17c], RZ, P2, !PT ;  /* 0x00005f0038097a10 */ /* 0x000fca00017fe4ff */
[----:B------:R4:W5:Y:S01]  /*13a0*/  @!P1 LDG.E.EL.128 R32, [R8.64+0x10] ;  /* 0x0000100808209981 */ /* 0x000962000c2e1d00 */
[----:B------:R-:W-:Y:S01]  /*13b0*/  MOV R46, 0x4 ;  /* 0x00000004002e7802 */ /* 0x000fe20000000f00 */
[----:B------:R-:W-:Y:S01]  /*13c0*/  CS2R R20, SRZ ;  /* 0x0000000000147805 */ /* 0x000fe2000001ff00 */
[----:B------:R-:W-:Y:S01]  /*13d0*/  LOP3.LUT R53, R49, UR6, RZ, 0xfc, !PT ;  /* 0x0000000631357c12 */ /* 0x000fe2000f8efcff */
[----:B------:R-:W-:Y:S01]  /*13e0*/  CS2R R22, SRZ ;  /* 0x0000000000167805 */ /* 0x000fe2000001ff00 */
[----:B------:R-:W-:Y:S01]  /*13f0*/  MOV R52, UR10 ;  /* 0x0000000a00347c02 */ /* 0x000fe20008000f00 */
[----:B-1----:R-:W-:Y:S01]  /*1400*/  CS2R R12, SRZ ;  /* 0x00000000000c7805 */ /* 0x002fe2000001ff00 */
[----:B------:R-:W-:Y:S01]  /*1410*/  CS2R R14, SRZ ;  /* 0x00000000000e7805 */ /* 0x000fe2000001ff00 */
[CC--:B0-----:R-:W-:Y:S01]  /*1420*/  IMAD.WIDE.U32 R10, R25.reuse, R46.reuse, c[0x0][0x190] ;  /* 0x00006400190a7625 */ /* 0x0c1fe200078e002e */
[----:B------:R-:W-:Y:S01]  /*1430*/  CS2R R16, SRZ ;  /* 0x0000000000107805 */ /* 0x000fe2000001ff00 */
[----:B------:R-:W-:Y:S01]  /*1440*/  CS2R R18, SRZ ;  /* 0x0000000000127805 */ /* 0x000fe2000001ff00 */
[----:B------:R-:W-:Y:S01]  /*1450*/  CS2R R28, SRZ ;  /* 0x00000000001c7805 */ /* 0x000fe2000001ff00 */
[----:B------:R-:W-:Y:S01]  /*1460*/  IMAD.WIDE.U32 R24, R25, R46, c[0x0][0x178] ;  /* 0x00005e0019187625 */ /* 0x000fe200078e002e */
[----:B------:R-:W-:-:S03]  /*1470*/  CS2R R30, SRZ ;  /* 0x00000000001e7805 */ /* 0x000fc6000001ff00 */
[C---:B------:R-:W-:Y:S01]  /*1480*/  IMAD.WIDE R26, R61.reuse, R26, c[0x0][0x180] ;  /* 0x000060003d1a7625 */ /* 0x040fe200078e021a */
[----:B------:R0:W5:Y:S03]  /*1490*/  @!P1 LDG.E.EL.128 R12, [R24.64] ;  /* 0x00000008180c9981 */ /* 0x000166000c2e1d00 */
[----:B------:R-:W-:Y:S01]  /*14a0*/  IMAD.WIDE R54, R61, R46, c[0x0][0x198] ;  /* 0x000066003d367625 */ /* 0x000fe200078e022e */
[----:B------:R1:W5:Y:S03]  /*14b0*/  @P5 LDG.E.EL.128 R20, [R26.64] ;  /* 0x000000081a145981 */ /* 0x000366000c2e1d00 */
[----:B------:R-:W-:Y:S01]  /*14c0*/  IMAD R53, R52, 0x900, R53 ;  /* 0x0000090034357824 */ /* 0x000fe200078e0235 */
[----:B------:R4:W5:Y:S01]  /*14d0*/  @P5 LDG.E.EF.128 R16, [R54.64] ;  /* 0x0000000836105981 */ /* 0x000962000c0e1d00 */
[----:B0-----:R-:W-:-:S03]  /*14e0*/  CS2R R24, SRZ ;  /* 0x0000000000187805 */ /* 0x001fc6000001ff00 */
[----:B------:R0:W5:Y:S01]  /*14f0*/  @!P1 LDG.E.EL.128 R28, [R10.64] ;  /* 0x000000080a1c9981 */ /* 0x000162000c2e1d00 */
[----:B-1----:R-:W-:Y:S01]  /*1500*/  CS2R R26, SRZ ;  /* 0x00000000001a7805 */ /* 0x002fe2000001ff00 */
[----:B----4-:R-:W-:-:S05]  /*1510*/  IMAD.WIDE R54, R53, R46, c[0x0][0x198] ;  /* 0x0000660035367625 */ /* 0x010fca00078e022e */
[----:B------:R1:W4:Y:S01]  /*1520*/  @P5 LDG.E.EF.128 R24, [R54.64] ;  /* 0x0000000836185981 */ /* 0x000322000c0e1d00 */
[----:B------:R-:W-:Y:S01]  /*1530*/  CS2R R8, SRZ ;  /* 0x0000000000087805 */ /* 0x000fe2000001ff00 */
[----:B0-----:R-:W-:Y:S01]  /*1540*/  CS2R R10, SRZ ;  /* 0x00000000000a7805 */ /* 0x001fe2000001ff00 */
[----:B------:R-:W-:-:S05]  /*1550*/  IMAD.WIDE R60, R61, R46, c[0x0][0x160] ;  /* 0x000058003d3c7625 */ /* 0x000fca00078e022e */
[----:B------:R0:W4:Y:S01]  /*1560*/  @P5 LDG.E.EL.128 R8, [R60.64] ;  /* 0x000000083c085981 */ /* 0x000122000c2e1d00 */
[----:B--2---:R-:W-:Y:S02]  /*1570*/  SEL R36, R36, RZ, P5 ;  /* 0x000000ff24247207 */ /* 0x004fe40002800000 */
[----:B---3--:R-:W-:Y:S02]  /*1580*/  SEL R40, R40, RZ, P5 ;  /* 0x000000ff28287207 */ /* 0x008fe40002800000 */
[----:B------:R-:W-:Y:S02]  /*1590*/  SHF.L.U32 R52, R36, 0x10, RZ ;  /* 0x0000001024347819 */ /* 0x000fe400000006ff */
[----:B------:R-:W-:Y:S02]  /*15a0*/  SHF.L.U32 R57, R40, 0x10, RZ ;  /* 0x0000001028397819 */ /* 0x000fe400000006ff */
[----:B------:R-:W-:Y:S02]  /*15b0*/  PRMT R36, R36, 0x7632, R36 ;  /* 0x0000763224247816 */ /* 0x000fe40000000024 */
[----:B------:R-:W-:Y:S01]  /*15c0*/  PRMT R40, R40, 0x7632, R40 ;  /* 0x0000763228287816 */ /* 0x000fe20000000028 */
[----:B------:R-:W-:Y:S01]  /*15d0*/  FADD R52, R52, R57 ;  /* 0x0000003934347221 */ /* 0x000fe20000000000 */
[----:B------:R-:W-:Y:S01]  /*15e0*/  SEL R37, R37, RZ, P5 ;  /* 0x000000ff25257207 */ /* 0x000fe20002800000 */
[----:B------:R-:W-:Y:S01]  /*15f0*/  IMAD.U32 R36, R36, 0x10000, RZ ;  /* 0x0001000024247824 */ /* 0x000fe200078e00ff */
[----:B------:R-:W-:-:S02]  /*1600*/  SHF.L.U32 R57, R40, 0x10, RZ ;  /* 0x0000001028397819 */ /* 0x000fc400000006ff */
[----:B------:R-:W-:Y:S02]  /*1610*/  SEL R41, R41, RZ, P5 ;  /* 0x000000ff29297207 */ /* 0x000fe40002800000 */
[----:B-1----:R-:W-:Y:S01]  /*1620*/  SHF.L.U32 R55, R37, 0x10, RZ ;  /* 0x0000001025377819 */ /* 0x002fe200000006ff */
[----:B------:R-:W-:Y:S01]  /*1630*/  FADD R54, R36, R57 ;  /* 0x0000003924367221 */ /* 0x000fe20000000000 */
[----:B------:R-:W-:Y:S02]  /*1640*/  SHF.L.U32 R36, R41, 0x10, RZ ;  /* 0x0000001029247819 */ /* 0x000fe400000006ff */
[----:B------:R-:W-:Y:S02]  /*1650*/  PRMT R37, R37, 0x7632, R37 ;  /* 0x0000763225257816 */ /* 0x000fe40000000025 */
[----:B------:R-:W-:Y:S01]  /*1660*/  PRMT R41, R41, 0x7632, R41 ;  /* 0x0000763229297816 */ /* 0x000fe20000000029 */
[----:B------:R-:W-:Y:S01]  /*1670*/  FADD R55, R55, R36 ;  /* 0x0000002437377221 */ /* 0x000fe20000000000 */
[----:B------:R-:W-:-:S02]  /*1680*/  SHF.L.U32 R37, R37, 0x10, RZ ;  /* 0x0000001025257819 */ /* 0x000fc400000006ff */
[----:B------:R-:W-:Y:S02]  /*1690*/  SHF.L.U32 R36, R41, 0x10, RZ ;  /* 0x0000001029247819 */ /* 0x000fe400000006ff */
[----:B------:R-:W-:Y:S02]  /*16a0*/  SEL R39, R39, RZ, P5 ;  /* 0x000000ff27277207 */ /* 0x000fe40002800000 */
[----:B------:R-:W-:Y:S02]  /*16b0*/  SEL R43, R43, RZ, P5 ;  /* 0x000000ff2b2b7207 */ /* 0x000fe40002800000 */
[----:B------:R-:W-:Y:S02]  /*16c0*/  SEL R38, R38, RZ, P5 ;  /* 0x000000ff26267207 */ /* 0x000fe40002800000 */
[----:B------:R-:W-:Y:S01]  /*16d0*/  SEL R42, R42, RZ, P5 ;  /* 0x000000ff2a2a7207 */ /* 0x000fe20002800000 */
[----:B------:R-:W-:Y:S01]  /*16e0*/  FADD R57, R37, R36 ;  /* 0x0000002425397221 */ /* 0x000fe20000000000 */
[----:B------:R-:W-:-:S02]  /*16f0*/  SHF.L.U32 R41, R39, 0x10, RZ ;  /* 0x0000001027297819 */ /* 0x000fc400000006ff */
[----:B------:R-:W-:Y:S02]  /*1700*/  SHF.L.U32 R36, R43, 0x10, RZ ;  /* 0x000000102b247819 */ /* 0x000fe400000006ff */
[----:B------:R-:W-:Y:S02]  /*1710*/  SHF.L.U32 R40, R38, 0x10, RZ ;  /* 0x0000001026287819 */ /* 0x000fe400000006ff */
[----:B------:R-:W-:Y:S02]  /*1720*/  SHF.L.U32 R37, R42, 0x10, RZ ;  /* 0x000000102a257819 */ /* 0x000fe400000006ff */
[----:B------:R-:W-:Y:S02]  /*1730*/  PRMT R38, R38, 0x7632, R38 ;  /* 0x0000763226267816 */ /* 0x000fe40000000026 */
[----:B------:R-:W-:Y:S02]  /*1740*/  PRMT R42, R42, 0x7632, R42 ;  /* 0x000076322a2a7816 */ /* 0x000fe4000000002a */
[----:B------:R-:W-:-:S02]  /*1750*/  PRMT R39, R39, 0x7632, R39 ;  /* 0x0000763227277816 */ /* 0x000fc40000000027 */
[----:B------:R-:W-:Y:S01]  /*1760*/  PRMT R43, R43, 0x7632, R43 ;  /* 0x000076322b2b7816 */ /* 0x000fe2000000002b */
[----:B------:R-:W-:Y:S01]  /*1770*/  FADD R41, R41, R36 ;  /* 0x0000002429297221 */ /* 0x000fe20000000000 */
[----:B------:R-:W-:Y:S01]  /*1780*/  SHF.L.U32 R59, R42, 0x10, RZ ;  /* 0x000000102a3b7819 */ /* 0x000fe200000006ff */
[----:B------:R-:W-:Y:S01]  /*1790*/  IMAD.U32 R38, R38, 0x10000, RZ ;  /* 0x0001000026267824 */ /* 0x000fe200078e00ff */
[----:B------:R-:W-:Y:S02]  /*17a0*/  SHF.L.U32 R39, R39, 0x10, RZ ;  /* 0x0000001027277819 */ /* 0x000fe400000006ff */
[----:B------:R-:W-:Y:S02]  /*17b0*/  SHF.L.U32 R36, R43, 0x10, RZ ;  /* 0x000000102b247819 */ /* 0x000fe400000006ff */
[----:B-----5:R-:W-:Y:S02]  /*17c0*/  SEL R32, R32, RZ, !P1 ;  /* 0x000000ff20207207 */ /* 0x020fe40004800000 */
[----:B------:R-:W-:Y:S01]  /*17d0*/  IADD3 R42, P2, R58, c[0x0][0x190], RZ ;  /* 0x000064003a2a7a10 */ /* 0x000fe20007f5e0ff */
[----:B------:R-:W-:Y:S01]  /*17e0*/  FADD R40, R40, R37 ;  /* 0x0000002528287221 */ /* 0x000fe20000000000 */
[----:B------:R-:W-:Y:S01]  /*17f0*/  FADD R59, R38, R59 ;  /* 0x0000003b263b7221 */ /* 0x000fe20000000000 */
[----:B------:R-:W-:Y:S01]  /*1800*/  FADD R58, R39, R36 ;  /* 0x00000024273a7221 */ /* 0x000fe20000000000 */
[----:B0-----:R-:W-:Y:S01]  /*1810*/  FADD R61, R32, 1 ;  /* 0x3f800000203d7421 */ /* 0x001fe20000000000 */
[----:B------:R-:W-:Y:S01]  /*1820*/  CS2R R36, SRZ ;  /* 0x0000000000247805 */ /* 0x000fe2000001ff00 */
[----:B------:R-:W-:Y:S01]  /*1830*/  CS2R R38, SRZ ;  /* 0x0000000000267805 */ /* 0x000fe2000001ff00 */
[----:B------:R-:W-:-:S02]  /*1840*/  SEL R32, R34, RZ, !P1 ;  /* 0x000000ff22207207 */ /* 0x000fc40004800000 */
[----:B------:R-:W-:-:S03]  /*1850*/  IADD3.X R43, R56, c[0x0][0x194], RZ, P2, !PT ;  /* 0x00006500382b7a10 */ /* 0x000fc600017fe4ff */
[----:B------:R-:W-:Y:S02]  /*1860*/  FADD R32, R32, 1 ;  /* 0x3f80000020207421 */ /* 0x000fe40000000000 */
[----:B------:R0:W2:Y:S01]  /*1870*/  @!P1 LDG.E.EL.128 R36, [R42.64+0x10] ;  /* 0x000010082a249981 */ /* 0x0000a2000c2e1d00 */
[----:B------:R-:W-:Y:S01]  /*1880*/  FMUL R34, R40, R61 ;  /* 0x0000003d28227220 */ /* 0x000fe20000400000 */
[----:B------:R-:W-:Y:S01]  /*1890*/  FMUL R32, R41, R32 ;  /* 0x0000002029207220 */ /* 0x000fe20000400000 */
[----:B------:R-:W-:Y:S01]  /*18a0*/  IMAD.WIDE R60, R53, R46, c[0x0][0x160] ;  /* 0x00005800353c7625 */ /* 0x000fe200078e022e */
[----:B------:R-:W-:Y:S01]  /*18b0*/  CS2R R40, SRZ ;  /* 0x0000000000287805 */ /* 0x000fe2000001ff00 */
[----:B0-----:R-:W-:-:S06]  /*18c0*/  CS2R R42, SRZ ;  /* 0x00000000002a7805 */ /* 0x001fcc000001ff00 */
[----:B------:R0:W3:Y:S01]  /*18d0*/  @P5 LDG.E.EL.128 R40, [R60.64] ;  /* 0x000000083c285981 */ /* 0x0000e2000c2e1d00 */
[----:B------:R-:W-:Y:S02]  /*18e0*/  SEL R33, R33, RZ, !P1 ;  /* 0x000000ff21217207 */ /* 0x000fe40004800000 */
[----:B------:R-:W-:Y:S02]  /*18f0*/  SEL R35, R35, RZ, !P1 ;  /* 0x000000ff23237207 */ /* 0x000fe40004800000 */
[----:B------:R-:W-:Y:S01]  /*1900*/  SEL R14, R14, RZ, !P1 ;  /* 0x000000ff0e0e7207 */ /* 0x000fe20004800000 */
[----:B------:R-:W-:Y:S01]  /*1910*/  FADD R56, R33, 1 ;  /* 0x3f80000021387421 */ /* 0x000fe20000000000 */
[----:B------:R-:W-:Y:S01]  /*1920*/  SEL R33, R15, RZ, !P1 ;  /* 0x000000ff0f217207 */ /* 0x000fe20004800000 */
[----:B------:R-:W-:Y:S01]  /*1930*/  FADD R35, R35, 1 ;  /* 0x3f80000023237421 */ /* 0x000fe20000000000 */
[----:B------:R-:W-:Y:S02]  /*1940*/  SEL R12, R12, RZ, !P1 ;  /* 0x000000ff0c0c7207 */ /* 0x000fe40004800000 */
[----:B------:R-:W-:Y:S01]  /*1950*/  SEL R21, R21, RZ, P5 ;  /* 0x000000ff15157207 */ /* 0x000fe20002800000 */
[----:B------:R-:W-:Y:S01]  /*1960*/  FMUL R53, R58, R35 ;  /* 0x000000233a357220 */ /* 0x000fe20000400000 */
[----:B------:R-:W-:Y:S01]  /*1970*/  SEL R20, R20, RZ, P5 ;  /* 0x000000ff14147207 */ /* 0x000fe20002800000 */
[----:B------:R-:W-:Y:S01]  /*1980*/  FADD R58, R14, 1 ;  /* 0x3f8000000e3a7421 */ /* 0x000fe20000000000 */
[----:B------:R-:W-:Y:S01]  /*1990*/  FADD R14, R33, 1 ;  /* 0x3f800000210e7421 */ /* 0x000fe20000000000 */
[----:B------:R-:W-:Y:S01]  /*19a0*/  FADD R15, R12, 1 ;  /* 0x3f8000000c0f7421 */ /* 0x000fe20000000000 */
[----:B------:R-:W-:-:S02]  /*19b0*/  SEL R33, R28, RZ, !P1 ;  /* 0x000000ff1c217207 */ /* 0x000fc40004800000 */
[----:B------:R-:W-:Y:S02]  /*19c0*/  SEL R35, R30, RZ, !P1 ;  /* 0x000000ff1e237207 */ /* 0x000fe40004800000 */
[----:B------:R-:W-:Y:S02]  /*19d0*/  SHF.L.U32 R30, R21, 0x10, RZ ;  /* 0x00000010151e7819 */ /* 0x000fe400000006ff */
[C---:B------:R-:W-:Y:S02]  /*19e0*/  SHF.L.U32 R28, R20.reuse, 0x10, RZ ;  /* 0x00000010141c7819 */ /* 0x040fe400000006ff */
[----:B------:R-:W-:Y:S01]  /*19f0*/  PRMT R20, R20, 0x7632, R20 ;  /* 0x0000763214147816 */ /* 0x000fe20000000014 */
[----:B------:R-:W-:Y:S01]  /*1a00*/  FMUL R56, R59, R56 ;  /* 0x000000383b387220 */ /* 0x000fe20000400000 */
[----:B------:R-:W-:Y:S01]  /*1a10*/  FMUL R12, R52, R15 ;  /* 0x0000000f340c7220 */ /* 0x000fe20000400000 */
[----:B------:R-:W-:Y:S01]  /*1a20*/  FMUL R55, R55, R58 ;  /* 0x0000003a37377220 */ /* 0x000fe20000400000 */
[----:B------:R-:W-:Y:S01]  /*1a30*/  SEL R59, R16, RZ, P5 ;  /* 0x000000ff103b7207 */ /* 0x000fe20002800000 */
[----:B------:R-:W-:Y:S01]  /*1a40*/  FADD R35, R35, 1 ;  /* 0x3f80000023237421 */ /* 0x000fe20000000000 */
[----:B------:R-:W-:Y:S01]  /*1a50*/  SEL R15, R18, RZ, P5 ;  /* 0x000000ff120f7207 */ /* 0x000fe20002800000 */
[----:B------:R-:W-:Y:S01]  /*1a60*/  FMUL R16, R30, UR4 ;  /* 0x000000041e107c20 */ /* 0x000fe20008400000 */
[----:B------:R-:W-:-:S02]  /*1a70*/  SEL R58, R29, RZ, !P1 ;  /* 0x000000ff1d3a7207 */ /* 0x000fc40004800000 */
[----:B------:R-:W-:Y:S02]  /*1a80*/  SEL R52, R31, RZ, !P1 ;  /* 0x000000ff1f347207 */ /* 0x000fe40004800000 */
[----:B------:R-:W-:Y:S02]  /*1a90*/  PRMT R29, R21, 0x7632, R29 ;  /* 0x00007632151d7816 */ /* 0x000fe4000000001d */
[----:B------:R-:W-:Y:S01]  /*1aa0*/  SHF.L.U32 R31, R20, 0x10, RZ ;  /* 0x00000010141f7819 */ /* 0x000fe200000006ff */
[----:B------:R-:W-:Y:S01]  /*1ab0*/  FFMA R15, R16, R35, R15 ;  /* 0x00000023100f7223 */ /* 0x000fe2000000000f */
[----:B------:R-:W-:Y:S01]  /*1ac0*/  SEL R21, R17, RZ, P5 ;  /* 0x000000ff11157207 */ /* 0x000fe20002800000 */
[----:B------:R-:W-:Y:S01]  /*1ad0*/  IMAD.U32 R29, R29, 0x10000, RZ ;  /* 0x000100001d1d7824 */ /* 0x000fe200078e00ff */
[----:B------:R-:W-:Y:S01]  /*1ae0*/  FADD R58, R58, 1 ;  /* 0x3f8000003a3a7421 */ /* 0x000fe20000000000 */
[----:B------:R-:W-:Y:S01]  /*1af0*/  FMUL R16, R31, UR4 ;  /* 0x000000041f107c20 */ /* 0x000fe20008400000 */
[----:B------:R-:W-:Y:S01]  /*1b00*/  SEL R18, R19, RZ, P5 ;  /* 0x000000ff13127207 */ /* 0x000fe20002800000 */
[----:B------:R-:W-:Y:S01]  /*1b10*/  FADD R52, R52, 1 ;  /* 0x3f80000034347421 */ /* 0x000fe20000000000 */
[----:B------:R-:W-:Y:S01]  /*1b20*/  FMUL R17, R29, UR4 ;  /* 0x000000041d117c20 */ /* 0x000fe20008400000 */
[----:B------:R-:W-:Y:S01]  /*1b30*/  FFMA R16, R16, R58, R21 ;  /* 0x0000003a10107223 */ /* 0x000fe20000000015 */
[----:B------:R-:W-:-:S02]  /*1b40*/  SEL R21, R13, RZ, !P1 ;  /* 0x000000ff0d157207 */ /* 0x000fc40004800000 */
[----:B------:R-:W-:Y:S02]  /*1b50*/  SEL R23, R23, RZ, P5 ;  /* 0x000000ff17177207 */ /* 0x000fe40002800000 */
[----:B----4-:R-:W-:Y:S01]  /*1b60*/  SEL R13, R8, RZ, P5 ;  /* 0x000000ff080d7207 */ /* 0x010fe20002800000 */
[----:B------:R-:W-:Y:S01]  /*1b70*/  FMUL R57, R57, R14 ;  /* 0x0000000e39397220 */ /* 0x000fe20000400000 */
[----:B------:R-:W-:Y:S01]  /*1b80*/  SEL R22, R22, RZ, P5 ;  /* 0x000000ff16167207 */ /* 0x000fe20002800000 */
[----:B------:R-:W-:Y:S01]  /*1b90*/  FFMA R17, R17, R52, R18 ;  /* 0x0000003411117223 */ /* 0x000fe20000000012 */
[----:B------:R-:W-:Y:S02]  /*1ba0*/  SEL R20, R11, RZ, P5 ;  /* 0x000000ff0b147207 */ /* 0x000fe40002800000 */
[----:B------:R-:W-:Y:S02]  /*1bb0*/  SEL R19, R9, RZ, P5 ;  /* 0x000000ff09137207 */ /* 0x000fe40002800000 */
[----:B------:R-:W-:-:S02]  /*1bc0*/  SEL R18, R10, RZ, P5 ;  /* 0x000000ff0a127207 */ /* 0x000fc40002800000 */
[----:B------:R-:W-:Y:S01]  /*1bd0*/  SEL R9, R25, RZ, P5 ;  /* 0x000000ff19097207 */ /* 0x000fe20002800000 */
[----:B------:R-:W-:Y:S01]  /*1be0*/  FADD R21, R21, 1 ;  /* 0x3f80000015157421 */ /* 0x000fe20000000000 */
[----:B------:R-:W-:Y:S01]  /*1bf0*/  SEL R10, R26, RZ, P5 ;  /* 0x000000ff1a0a7207 */ /* 0x000fe20002800000 */
[----:B------:R-:W-:Y:S01]  /*1c00*/  FFMA R13, R12, UR5, R13 ;  /* 0x000000050c0d7c23 */ /* 0x000fe2000800000d */
[----:B------:R-:W-:Y:S01]  /*1c10*/  PRMT R25, R23, 0x7632, R25 ;  /* 0x0000763217197816 */ /* 0x000fe20000000019 */
[----:B------:R-:W-:Y:S01]  /*1c20*/  FFMA R12, R57, UR5, R20 ;  /* 0x00000005390c7c23 */ /* 0x000fe20008000014 */
[----:B------:R-:W-:Y:S02]  /*1c30*/  PRMT R26, R22, 0x7632, R26 ;  /* 0x00007632161a7816 */ /* 0x000fe4000000001a */
[----:B------:R-:W-:Y:S02]  /*1c40*/  SEL R8, R24, RZ, P5 ;  /* 0x000000ff18087207 */ /* 0x000fe40002800000 */
[----:B------:R-:W-:-:S02]  /*1c50*/  SEL R11, R27, RZ, P5 ;  /* 0x000000ff1b0b7207 */ /* 0x000fc40002800000 */
[----:B------:R-:W-:Y:S01]  /*1c60*/  SHF.L.U32 R24, R23, 0x10, RZ ;  /* 0x0000001017187819 */ /* 0x000fe200000006ff */
[----:B------:R-:W-:Y:S01]  /*1c70*/  FMUL R54, R54, R21 ;  /* 0x0000001536367220 */ /* 0x000fe20000400000 */
[----:B------:R-:W-:Y:S02]  /*1c80*/  SHF.L.U32 R25, R25, 0x10, RZ ;  /* 0x0000001019197819 */ /* 0x000fe400000006ff */
[----:B------:R-:W-:Y:S01]  /*1c90*/  SHF.L.U32 R26, R26, 0x10, RZ ;  /* 0x000000101a1a7819 */ /* 0x000fe200000006ff */
[----:B------:R-:W-:Y:S01]  /*1ca0*/  FMUL R23, R24, UR4 ;  /* 0x0000000418177c20 */ /* 0x000fe20008400000 */
[----:B------:R-:W-:Y:S01]  /*1cb0*/  FFMA R19, R54, UR5, R19 ;  /* 0x0000000536137c23 */ /* 0x000fe20008000013 */
[----:B0-----:R-:W-:Y:S02]  /*1cc0*/  FMUL R60, R25, UR4 ;  /* 0x00000004193c7c20 */ /* 0x001fe40008400000 */
[----:B------:R-:W-:Y:S01]  /*1cd0*/  FMUL R54, R26, UR4 ;  /* 0x000000041a367c20 */ /* 0x000fe20008400000 */
[----:B------:R-:W-:Y:S01]  /*1ce0*/  FFMA R18, R55, UR5, R18 ;  /* 0x0000000537127c23 */ /* 0x000fe20008000012 */
[----:B------:R-:W-:Y:S01]  /*1cf0*/  FADD R33, R33, 1 ;  /* 0x3f80000021217421 */ /* 0x000fe20000000000 */
[----:B------:R-:W-:-:S04]  /*1d00*/  FMUL R14, R28, UR4 ;  /* 0x000000041c0e7c20 */ /* 0x000fc80008400000 */
[----:B------:R-:W-:Y:S01]  /*1d10*/  FFMA R14, R14, R33, R59 ;  /* 0x000000210e0e7223 */ /* 0x000fe2000000003b */
[----:B------:R-:W-:-:S03]  /*1d20*/  FFMA R12, R17, UR7, R12 ;  /* 0x00000007110c7c23 */ /* 0x000fc6000800000c */
[----:B------:R-:W-:Y:S01]  /*1d30*/  FFMA R13, R14, UR7, R13 ;  /* 0x000000070e0d7c23 */ /* 0x000fe2000800000d */
[----:B------:R-:W-:Y:S06]  /*1d40*/  BAR.SYNC 0x0 ;  /* 0x0000000000007b1d */ /* 0x000fec0000000000 */
[----:B------:R-:W-:Y:S02]  /*1d50*/  PLOP3.LUT P2, PT, PT, PT, UP1, 0x40, 0x0 ;  /* 0x000000000000781c */ /* 0x000fe40003f4e818 */
[----:B--2---:R-:W-:Y:S02]  /*1d60*/  SEL R20, R36, RZ, !P1 ;  /* 0x000000ff24147207 */ /* 0x004fe40004800000 */
[----:B------:R-:W-:-:S02]  /*1d70*/  SEL R27, R38, RZ, !P1 ;  /* 0x000000ff261b7207 */ /* 0x000fc40004800000 */
[----:B------:R-:W-:Y:S02]  /*1d80*/  SEL R37, R37, RZ, !P1 ;  /* 0x000000ff25257207 */ /* 0x000fe40004800000 */
[----:B------:R-:W-:Y:S01]  /*1d90*/  SEL R36, R39, RZ, !P1 ;  /* 0x000000ff27247207 */ /* 0x000fe20004800000 */
[----:B------:R-:W-:Y:S02]  /*1da0*/  FADD R27, R27, 1 ;  /* 0x3f8000001b1b7421 */ /* 0x000fe40000000000 */
[----:B------:R-:W-:Y:S01]  /*1db0*/  FADD R38, R37, 1 ;  /* 0x3f80000025267421 */ /* 0x000fe20000000000 */
[----:B------:R-:W-:Y:S01]  /*1dc0*/  SHF.L.U32 R37, R22, 0x10, RZ ;  /* 0x0000001016257819 */ /* 0x000fe200000006ff */
[----:B------:R-:W-:Y:S01]  /*1dd0*/  FADD R36, R36, 1 ;  /* 0x3f80000024247421 */ /* 0x000fe20000000000 */
[----:B------:R-:W-:Y:S01]  /*1de0*/  FFMA R22, R23, R27, R10 ;  /* 0x0000001b17167223 */ /* 0x000fe2000000000a */
[----:B------:R-:W-:Y:S02]  /*1df0*/  FFMA R23, R54, R38, R9 ;  /* 0x0000002636177223 */ /* 0x000fe40000000009 */
[----:B------:R-:W-:Y:S01]  /*1e00*/  FFMA R21, R60, R36, R11 ;  /* 0x000000243c157223 */ /* 0x000fe2000000000b */
[----:B---3--:R-:W-:Y:S01]  /*1e10*/  SEL R10, R43, RZ, P5 ;  /* 0x000000ff2b0a7207 */ /* 0x008fe20002800000 */
[----:B------:R-:W-:Y:S01]  /*1e20*/  FMUL R9, R37, UR4 ;  /* 0x0000000425097c20 */ /* 0x000fe20008400000 */
[----:B------:R-:W-:Y:S01]  /*1e30*/  SEL R55, R42, RZ, P5 ;  /* 0x000000ff2a377207 */ /* 0x000fe20002800000 */
[----:B------:R-:W-:Y:S01]  /*1e40*/  FADD R39, R20, 1 ;  /* 0x3f80000014277421 */ /* 0x000fe20000000000 */
[----:B------:R-:W-:-:S02]  /*1e50*/  SEL R11, R41, RZ, P5 ;  /* 0x000000ff290b7207 */ /* 0x000fc40002800000 */
[----:B------:R-:W-:Y:S01]  /*1e60*/  SEL R43, R40, RZ, P5 ;  /* 0x000000ff282b7207 */ /* 0x000fe20002800000 */
[----:B------:R-:W-:Y:S01]  /*1e70*/  FFMA R20, R9, R39, R8 ;  /* 0x0000002709147223 */ /* 0x000fe20000000008 */
[----:B------:R-:W-:Y:S01]  /*1e80*/  FFMA R40, R53, UR5, R10 ;  /* 0x0000000535287c23 */ /* 0x000fe2000800000a */
        /* <DEDUP_REMOVED lines=17> */
[----:B------:R-:W-:Y:S04]  /*1fa0*/  STS.128 [R4], R8 ;  /* 0x0000000804007388 */ /* 0x000fe80000000c00 */
[----:B------:R-:W-:Y:S04]  /*1fb0*/  STS.128 [R4+0x10], R12 ;  /* 0x0000100c04007388 */ /* 0x000fe80000000c00 */
[----:B------:R-:W-:Y:S06]  /*1fc0*/  BAR.SYNC 0x0 ;  /* 0x0000000000007b1d */ /* 0x000fec0000000000 */
[----:B------:R-:W0:Y:S04]  /*1fd0*/  LDS.128 R16, [R51.X16] ;  /* 0x0000000033107984 */ /* 0x000e28000000cc00 */
[----:B------:R-:W1:Y:S01]  /*1fe0*/  LDS.128 R20, [R51.X16+0x1000] ;  /* 0x0010000033147984 */ /* 0x000e62000000cc00 */
[----:B------:R-:W-:Y:S01]  /*1ff0*/  FMUL R52, R52, R11 ;  /* 0x0000000b34347220 */ /* 0x000fe20000400000 */
[----:B------:R-:W-:-:S02]  /*2000*/  LOP3.LUT R32, R48, UR6, RZ, 0xfc, !PT ;  /* 0x0000000630207c12 */ /* 0x000fc4000f8efcff */
[----:B------:R-:W-:Y:S01]  /*2010*/  PLOP3.LUT P1, PT, PT, PT, UP1, 0x40, 0x0 ;  /* 0x000000000000781c */ /* 0x000fe20003f2e818 */
[----:B------:R-:W-:Y:S01]  /*2020*/  FMUL R52, R29, R52 ;  /* 0x000000341d347220 */ /* 0x000fe20000400000 */
[----:B------:R-:W-:Y:S01]  /*2030*/  MOV R41, UR10 ;  /* 0x0000000a00297c02 */ /* 0x000fe20008000f00 */
[----:B------:R-:W-:Y:S01]  /*2040*/  FMUL R33, R33, R8 ;  /* 0x0000000821217220 */ /* 0x000fe20000400000 */
[----:B------:R-:W-:Y:S01]  /*2050*/  ISETP.LT.U32.AND P1, PT, R32, 0x900, P1 ;  /* 0x000009002000780c */ /* 0x000fe20000f21070 */
[----:B------:R-:W-:Y:S01]  /*2060*/  FMUL R58, R58, R9 ;  /* 0x000000093a3a7220 */ /* 0x000fe20000400000 */
[----:B------:R-:W-:Y:S02]  /*2070*/  LOP3.LUT R8, R47, UR6, RZ, 0xfc, !PT ;  /* 0x000000062f087c12 */ /* 0x000fe4000f8efcff */
[----:B------:R-:W-:Y:S02]  /*2080*/  MOV R11, UR10 ;  /* 0x0000000a000b7c02 */ /* 0x000fe40008000f00 */
[----:B------:R-:W-:Y:S01]  /*2090*/  FSEL R9, R52, -RZ, P5 ;  /* 0x800000ff34097208 */ /* 0x000fe20002800000 */
[----:B------:R-:W-:Y:S01]  /*20a0*/  IMAD R41, R41, 0x900, R32 ;  /* 0x0000090029297824 */ /* 0x000fe200078e0220 */
[----:B------:R-:W-:Y:S01]  /*20b0*/  FMUL R35, R35, R10 ;  /* 0x0000000a23237220 */ /* 0x000fe20000400000 */
[----:B------:R-:W-:Y:S01]  /*20c0*/  ISETP.LT.U32.AND P2, PT, R8, 0x900, P2 ;  /* 0x000009000800780c */ /* 0x000fe20001741070 */
[----:B------:R-:W-:Y:S01]  /*20d0*/  IMAD R11, R11, 0x900, R8 ;  /* 0x000009000b0b7824 */ /* 0x000fe200078e0208 */
[----:B------:R-:W-:Y:S01]  /*20e0*/  FADD R0, R9, R0 ;  /* 0x0000000009007221 */ /* 0x000fe20000000000 */
[----:B------:R-:W-:Y:S01]  /*20f0*/  IMAD.WIDE R8, R41, R46, c[0x0][0x160] ;  /* 0x0000580029087625 */ /* 0x000fe200078e022e */
[----:B------:R-:W-:Y:S01]  /*2100*/  FMUL R35, R30, R35 ;  /* 0x000000231e237220 */ /* 0x000fe20000400000 */
[----:B------:R-:W-:Y:S01]  /*2110*/  FMUL R13, R38, R13 ;  /* 0x0000000d260d7220 */ /* 0x000fe20000400000 */
[----:B------:R-:W-:Y:S01]  /*2120*/  FMUL R27, R27, R14 ;  /* 0x0000000e1b1b7220 */ /* 0x000fe20000400000 */
[----:B------:R-:W-:Y:S01]  /*2130*/  FMUL R36, R36, R15 ;  /* 0x0000000f24247220 */ /* 0x000fe20000400000 */
[----:B------:R-:W-:Y:S01]  /*2140*/  FMUL R12, R39, R12 ;  /* 0x0000000c270c7220 */ /* 0x000fe20000400000 */
[----:B------:R-:W-:Y:S01]  /*2150*/  FSEL R10, R35, -RZ, P5 ;  /* 0x800000ff230a7208 */ /* 0x000fe20002800000 */
[----:B------:R-:W-:Y:S01]  /*2160*/  FMUL R33, R28, R33 ;  /* 0x000000211c217220 */ /* 0x000fe20000400000 */
[----:B------:R-:W-:Y:S01]  /*2170*/  FMUL R58, R31, R58 ;  /* 0x0000003a1f3a7220 */ /* 0x000fe20000400000 */
[----:B------:R-:W-:Y:S01]  /*2180*/  FMUL R36, R25, R36 ;  /* 0x0000002419247220 */ /* 0x000fe20000400000 */
[----:B------:R-:W-:Y:S01]  /*2190*/  FMUL R27, R24, R27 ;  /* 0x0000001b181b7220 */ /* 0x000fe20000400000 */
[----:B0-----:R0:W-:Y:S01]  /*21a0*/  @P1 STG.E.128 [R8.64], R16 ;  /* 0x0000001008001986 */ /* 0x0011e2000c101d08 */
[----:B------:R-:W-:Y:S01]  /*21b0*/  PLOP3.LUT P1, PT, PT, PT, UP0, 0x80, 0x0 ;  /* 0x000000000000781c */ /* 0x000fe20003f2f008 */
[----:B------:R-:W-:Y:S01]  /*21c0*/  FMUL R13, R26, R13 ;  /* 0x0000000d1a0d7220 */ /* 0x000fe20000400000 */
[----:B------:R-:W-:Y:S01]  /*21d0*/  FMUL R12, R37, R12 ;  /* 0x0000000c250c7220 */ /* 0x000fe20000400000 */
[----:B------:R-:W-:Y:S01]  /*21e0*/  FADD R3, R10, R3 ;  /* 0x000000030a037221 */ /* 0x000fe20000000000 */
[----:B------:R-:W-:Y:S01]  /*21f0*/  IMAD.WIDE R10, R11, R46, c[0x0][0x160] ;  /* 0x000058000b0a7625 */ /* 0x000fe200078e022e */
[----:B------:R-:W-:-:S02]  /*2200*/  FSEL R33, R33, -RZ, P5 ;  /* 0x800000ff21217208 */ /* 0x000fc40002800000 */
[----:B------:R-:W-:Y:S02]  /*2210*/  FSEL R58, R58, -RZ, P5 ;  /* 0x800000ff3a3a7208 */ /* 0x000fe40002800000 */
[----:B------:R-:W-:Y:S02]  /*2220*/  FSEL R36, R36, -RZ, P5 ;  /* 0x800000ff24247208 */ /* 0x000fe40002800000 */
[----:B------:R-:W-:Y:S02]  /*2230*/  FSEL R27, R27, -RZ, P5 ;  /* 0x800000ff1b1b7208 */ /* 0x000fe40002800000 */
[----:B------:R-:W-:Y:S02]  /*2240*/  FSEL R13, R13, -RZ, P5 ;  /* 0x800000ff0d0d7208 */ /* 0x000fe40002800000 */
[----:B------:R-:W-:Y:S01]  /*2250*/  FSEL R12, R12, -RZ, P5 ;  /* 0x800000ff0c0c7208 */ /* 0x000fe20002800000 */
[----:B-1----:R0:W-:Y:S01]  /*2260*/  @P2 STG.E.128 [R10.64], R20 ;  /* 0x000000140a002986 */ /* 0x0021e2000c101d08 */
[----:B------:R-:W-:-:S02]  /*2270*/  UPLOP3.LUT UP0, UPT, UPT, UPT, UPT, 0x40, 0x0 ;  /* 0x000000000000789c */ /* 0x000fc40003f0e870 */
[----:B------:R-:W-:Y:S01]  /*2280*/  UMOV UR6, 0x800 ;  /* 0x0000080000067882 */ /* 0x000fe20000000000 */
[----:B------:R-:W-:Y:S01]  /*2290*/  FADD R2, R33, R2 ;  /* 0x0000000221027221 */ /* 0x000fe20000000000 */
[----:B------:R-:W-:Y:S01]  /*22a0*/  FADD R45, R58, R45 ;  /* 0x0000002d3a2d7221 */ /* 0x000fe20000000000 */
[----:B------:R-:W-:Y:S01]  /*22b0*/  FADD R5, R36, R5 ;  /* 0x0000000524057221 */ /* 0x000fe20000000000 */
[----:B------:R-:W-:Y:S01]  /*22c0*/  FADD R6, R27, R6 ;  /* 0x000000061b067221 */ /* 0x000fe20000000000 */
[----:B------:R-:W-:Y:S01]  /*22d0*/  FADD R44, R13, R44 ;  /* 0x0000002c0d2c7221 */ /* 0x000fe20000000000 */
[----:B------:R-:W-:Y:S01]  /*22e0*/  FADD R7, R12, R7 ;  /* 0x000000070c077221 */ /* 0x000fe20000000000 */
[----:B------:R-:W-:Y:S01]  /*22f0*/  @!P1 CALL.REL.NOINC `(.L_x_1) ;  /* 0x0000001000009944 */ /* 0x000fe20003c00000 */
[----:B------:R-:W-:Y:S05]  /*2300*/  BRA `(.L_x_2) ;  /* 0xffffef2000007947 */ /* 0x000fea000383ffff */
.L_x_1:
[----:B------:R-:W-:Y:S01]  /*2310*/  FADD R2, R2, R45 ;  /* 0x0000002d02027221 */ /* 0x000fe20000000000 */
[----:B0-----:R-:W0:Y:S01]  /*2320*/  S2R R8, SR_TID.X ;  /* 0x0000000000087919 */ /* 0x001e220000002100 */
[----:B------:R-:W-:Y:S02]  /*2330*/  UPLOP3.LUT UP0, UPT, UPT, UPT, UPT, 0x80, 0x0 ;  /* 0x000000000000789c */ /* 0x000fe40003f0f070 */
[----:B------:R-:W-:Y:S01]  /*2340*/  FADD R3, R3, R2 ;  /* 0x0000000203037221 */ /* 0x000fe20000000000 */
[----:B------:R-:W-:Y:S06]  /*2350*/  BAR.SYNC 0x0 ;  /* 0x0000000000007b1d */ /* 0x000fec0000000000 */
[----:B------:R-:W-:Y:S01]  /*2360*/  FADD R0, R0, R3 ;  /* 0x0000000300007221 */ /* 0x000fe20000000000 */
[----:B------:R-:W-:-:S03]  /*2370*/  UMOV UR5, URZ ;  /* 0x0000003f00057c82 */ /* 0x000fc60008000000 */
[----:B------:R-:W-:-:S04]  /*2380*/  FADD R7, R7, R0 ;  /* 0x0000000007077221 */ /* 0x000fc80000000000 */
[----:B------:R-:W-:-:S04]  /*2390*/  FADD R7, R44, R7 ;  /* 0x000000072c077221 */ /* 0x000fc80000000000 */
[----:B------:R-:W-:Y:S01]  /*23a0*/  FADD R6, R6, R7 ;  /* 0x0000000706067221 */ /* 0x000fe20000000000 */
[----:B0-----:R-:W-:-:S03]  /*23b0*/  SHF.R.U32.HI R9, RZ, 0x5, R8 ;  /* 0x00000005ff097819 */ /* 0x001fc60000011608 */
[----:B------:R-:W-:-:S05]  /*23c0*/  FADD R6, R5, R6 ;  /* 0x0000000605067221 */ /* 0x000fca0000000000 */
[----:B------:R-:W0:Y:S02]  /*23d0*/  SHFL.BFLY PT, R3, R6, 0x10, 0x1f ;  /* 0x0e001f0006037f89 */ /* 0x000e2400000e0000 */
[----:B0-----:R-:W-:Y:S01]  /*23e0*/  FADD R3, R6, R3 ;  /* 0x0000000306037221 */ /* 0x001fe20000000000 */
[----:B------:R-:W-:-:S04]  /*23f0*/  IMAD.SHL.U32 R6, R9, 0x4, RZ ;  /* 0x0000000409067824 */ /* 0x000fc800078e00ff */
[----:B------:R-:W0:Y:S01]  /*2400*/  SHFL.BFLY PT, R0, R3, 0x8, 0x1f ;  /* 0x0d001f0003007f89 */ /* 0x000e2200000e0000 */
[----:B------:R-:W-:Y:S01]  /*2410*/  LOP3.LUT R6, R6, 0x1c, RZ, 0xe2, !PT ;  /* 0x0000001c06067812 */ /* 0x000fe200078ee2ff */
[----:B0-----:R-:W-:-:S05]  /*2420*/  FADD R0, R3, R0 ;  /* 0x0000000003007221 */ /* 0x001fca0000000000 */
        /* <DEDUP_REMOVED lines=9> */
[----:B------:R-:W-:-:S05]  /*24c0*/  MOV R6, UR4 ;  /* 0x0000000400067c02 */ /* 0x000fca0008000f00 */
[----:B------:R-:W-:-:S04]  /*24d0*/  FMUL R6, R6, UR4 ;  /* 0x0000000406067c20 */ /* 0x000fc80008400000 */
[----:B------:R-:W-:Y:S01]  /*24e0*/  FMUL R7, R6, UR4 ;  /* 0x0000000406077c20 */ /* 0x000fe20008400000 */
[----:B0-----:R-:W0:Y:S02]  /*24f0*/  SHFL.BFLY PT, R3, R4, 0x4, 0x1f ;  /* 0x0c801f0004037f89 */ /* 0x001e2400000e0000 */
[----:B0-----:R-:W-:-:S05]  /*2500*/  FADD R3, R4, R3 ;  /* 0x0000000304037221 */ /* 0x001fca0000000000 */
[----:B------:R-:W0:Y:S02]  /*2510*/  SHFL.BFLY PT, R0, R3, 0x2, 0x1f ;  /* 0x0c401f0003007f89 */ /* 0x000e2400000e0000 */
[----:B0-----:R-:W-:-:S05]  /*2520*/  FADD R0, R3, R0 ;  /* 0x0000000003007221 */ /* 0x001fca0000000000 */
[----:B------:R-:W0:Y:S02]  /*2530*/  SHFL.BFLY PT, R5, R0, 0x1, 0x1f ;  /* 0x0c201f0000057f89 */ /* 0x000e2400000e0000 */
[----:B0-----:R-:W-:-:S05]  /*2540*/  FADD R5, R0, R5 ;  /* 0x0000000500057221 */ /* 0x001fca0000000000 */
[----:B------:R-:W-:Y:S04]  /*2550*/  @P0 STS [R8.X4], R5 ;  /* 0x0000000508000388 */ /* 0x000fe80000004800 */
[----:B------:R-:W-:Y:S06]  /*2560*/  BAR.SYNC 0x0 ;  /* 0x0000000000007b1d */ /* 0x000fec0000000000 */
[----:B------:R-:W0:Y:S02]  /*2570*/  LDS R2, [RZ] ;  /* 0x00000000ff027984 */ /* 0x000e240000000800 */
[----:B0-----:R-:W-:-:S04]  /*2580*/  FMUL R2, R2, -0.5 ;  /* 0xbf00000002027820 */ /* 0x001fc80000400000 */
[----:B------:R-:W-:-:S04]  /*2590*/  FMUL R2, R2, R7 ;  /* 0x0000000702027220 */ /* 0x000fc80000400000 */
[----:B------:R-:W-:-:S01]  /*25a0*/  FMUL R0, R2, 0.00043402778101153671741 ;  /* 0x39e38e3902007820 */ /* 0x000fc20000400000 */
.L_x_3:
[C---:B0-----:R-:W-:Y:S01]  /*25b0*/  IADD3 R3, P0, R50.reuse, UR5, RZ ;  /* 0x0000000532037c10 */ /* 0x041fe2000ff1e0ff */
[----:B------:R-:W-:Y:S01]  /*25c0*/  CS2R R20, SRZ ;  /* 0x0000000000147805 */ /* 0x000fe2000001ff00 */
[----:B------:R-:W-:Y:S01]  /*25d0*/  LOP3.LUT R26, R50, UR5, RZ, 0xfc, !PT ;  /* 0x00000005321a7c12 */ /* 0x000fe2000f8efcff */
[----:B------:R-:W-:Y:S01]  /*25e0*/  CS2R R22, SRZ ;  /* 0x0000000000167805 */ /* 0x000fe2000001ff00 */
[----:B------:R-:W-:Y:S01]  /*25f0*/  IADD3.X R4, RZ, RZ, RZ, P0, !PT ;  /* 0x000000ffff047210 */ /* 0x000fe200007fe4ff */
[----:B------:R-:W-:Y:S01]  /*2600*/  CS2R R16, SRZ ;  /* 0x0000000000107805 */ /* 0x000fe2000001ff00 */
[----:B------:R-:W-:Y:S01]  /*2610*/  LEA R10, P0, R3, c[0x0][0x190], 0x2 ;  /* 0x00006400030a7a11 */ /* 0x000fe200078010ff */
[----:B------:R-:W-:Y:S01]  /*2620*/  CS2R R18, SRZ ;  /* 0x0000000000127805 */ /* 0x000fe2000001ff00 */
[----:B------:R-:W-:Y:S02]  /*2630*/  MOV R6, UR10 ;  /* 0x0000000a00067c02 */ /* 0x000fe40008000f00 */
[----:B------:R-:W-:-:S02]  /*2640*/  ISETP.GE.U32.AND P1, PT, R26, 0x900, PT ;  /* 0x000009001a00780c */ /* 0x000fc40003f26070 */
[----:B------:R-:W-:Y:S02]  /*2650*/  LOP3.LUT R2, R49, UR5, RZ, 0xfc, !PT ;  /* 0x0000000531027c12 */ /* 0x000fe4000f8efcff */
[----:B------:R-:W-:Y:S02]  /*2660*/  MOV R5, UR10 ;  /* 0x0000000a00057c02 */ /* 0x000fe40008000f00 */
[----:B------:R-:W-:Y:S02]  /*2670*/  LEA.HI.X R11, R3, c[0x0][0x194], R4, 0x2, P0 ;  /* 0x00006500030b7a11 */ /* 0x000fe400000f1404 */
[----:B------:R-:W-:Y:S01]  /*2680*/  ISETP.LT.AND P0, PT, R6, 0x4, !P1 ;  /* 0x000000040600780c */ /* 0x000fe20004f01270 */
[----:B------:R-:W-:Y:S01]  /*2690*/  IMAD R2, R5, 0x900, R2 ;  /* 0x0000090005027824 */ /* 0x000fe200078e0202 */
[----:B------:R-:W-:Y:S02]  /*26a0*/  MOV R25, 0x4 ;  /* 0x0000000400197802 */ /* 0x000fe40000000f00 */
[----:B------:R-:W-:Y:S01]  /*26b0*/  MOV R3, UR10 ;  /* 0x0000000a00037c02 */ /* 0x000fe20008000f00 */
[----:B------:R0:W2:Y:S02]  /*26c0*/  @!P1 LDG.E.EL.128 R20, [R10.64+0x10] ;  /* 0x000010080a149981 */ /* 0x0000a4000c2e1d00 */
[----:B------:R-:W-:Y:S01]  /*26d0*/  IMAD.WIDE R12, R2, R25, c[0x0][0x160] ;  /* 0x00005800020c7625 */ /* 0x000fe200078e0219 */
[----:B------:R-:W-:Y:S01]  /*26e0*/  CS2R R4, SRZ ;  /* 0x0000000000047805 */ /* 0x000fe2000001ff00 */
[----:B------:R-:W-:-:S02]  /*26f0*/  CS2R R6, SRZ ;  /* 0x0000000000067805 */ /* 0x000fc4000001ff00 */
[----:B------:R-:W-:Y:S02]  /*2700*/  IMAD R2, R3, 0x900, R26 ;  /* 0x0000090003027824 */ /* 0x000fe400078e021a */
[-C--:B------:R-:W-:Y:S01]  /*2710*/  IMAD.WIDE.U32 R26, R26, R25.reuse, c[0x0][0x190] ;  /* 0x000064001a1a7625 */ /* 0x080fe200078e0019 */
[----:B------:R1:W3:Y:S01]  /*2720*/  @P0 LDG.E.EF.128 R16, [R12.64] ;  /* 0x000000080c100981 */ /* 0x0002e2000c0e1d00 */
[----:B------:R-:W-:Y:S01]  /*2730*/  CS2R R8, SRZ ;  /* 0x0000000000087805 */ /* 0x000fe2000001ff00 */
[----:B0-----:R-:W-:Y:S01]  /*2740*/  CS2R R10, SRZ ;  /* 0x00000000000a7805 */ /* 0x001fe2000001ff00 */
[C---:B------:R-:W-:Y:S01]  /*2750*/  IMAD.WIDE R24, R2.reuse, R25, c[0x0][0x160] ;  /* 0x0000580002187625 */ /* 0x040fe200078e0219 */
[----:B------:R2:W4:Y:S01]  /*2760*/  @!P1 LDG.E.EL.128 R4, [R26.64] ;  /* 0x000000081a049981 */ /* 0x000522000c2e1d00 */
[----:B------:R-:W-:Y:S01]  /*2770*/  MOV R3, 0x2 ;  /* 0x0000000200037802 */ /* 0x000fe20000000f00 */
[----:B------:R-:W-:Y:S02]  /*2780*/  CS2R R14, SRZ ;  /* 0x00000000000e7805 */ /* 0x000fe4000001ff00 */
[----:B------:R0:W5:Y:S01]  /*2790*/  @P0 LDG.E.EF.128 R8, [R24.64] ;  /* 0x0000000818080981 */ /* 0x000162000c0e1d00 */
[----:B-1----:R-:W-:Y:S01]  /*27a0*/  CS2R R12, SRZ ;  /* 0x00000000000c7805 */ /* 0x002fe2000001ff00 */
[----:B------:R-:W-:-:S05]  /*27b0*/  IMAD.WIDE R28, R2, R3, c[0x0][0x180] ;  /* 0x00006000021c7625 */ /* 0x000fca00078e0203 */
[----:B------:R-:W5:Y:S01]  /*27c0*/  @P0 LDG.E.EF.128 R12, [R28.64] ;  /* 0x000000081c0c0981 */ /* 0x000f62000c0e1d00 */
[----:B------:R-:W-:Y:S01]  /*27d0*/  IMAD.WIDE R2, R2, R3, c[0x0][0x1a8] ;  /* 0x00006a0002027625 */ /* 0x000fe200078e0203 */
[----:B------:R-:W-:Y:S01]  /*27e0*/  UMOV UR5, 0x800 ;  /* 0x0000080000057882 */ /* 0x000fe20000000000 */
[----:B--2---:R-:W-:Y:S02]  /*27f0*/  SEL R26, R22, RZ, !P1 ;  /* 0x000000ff161a7207 */ /* 0x004fe40004800000 */
[----:B------:R-:W-:Y:S02]  /*2800*/  SEL R31, R21, RZ, !P1 ;  /* 0x000000ff151f7207 */ /* 0x000fe40004800000 */
[----:B------:R-:W-:Y:S02]  /*2810*/  SEL R30, R20, RZ, !P1 ;  /* 0x000000ff141e7207 */ /* 0x000fe40004800000 */
[----:B---3--:R-:W-:Y:S01]  /*2820*/  SEL R21, R17, RZ, P0 ;  /* 0x000000ff11157207 */ /* 0x008fe20000000000 */
[----:B------:R-:W-:Y:S01]  /*2830*/  FADD R17, R26, 1 ;  /* 0x3f8000001a117421 */ /* 0x000fe20000000000 */
[----:B------:R-:W-:-:S02]  /*2840*/  SEL R22, R18, RZ, P0 ;  /* 0x000000ff12167207 */ /* 0x000fc40000000000 */
[----:B------:R-:W-:Y:S01]  /*2850*/  SEL R20, R16, RZ, P0 ;  /* 0x000000ff10147207 */ /* 0x000fe20000000000 */
[----:B------:R-:W-:Y:S01]  /*2860*/  FADD R16, R31, 1 ;  /* 0x3f8000001f107421 */ /* 0x000fe20000000000 */
[----:B----4-:R-:W-:Y:S01]  /*2870*/  SEL R4, R4, RZ, !P1 ;  /* 0x000000ff04047207 */ /* 0x010fe20004800000 */
[----:B------:R-:W-:Y:S01]  /*2880*/  FMUL R17, R22, R17 ;  /* 0x0000001116117220 */ /* 0x000fe20000400000 */
[----:B------:R-:W-:Y:S01]  /*2890*/  SEL R5, R5, RZ, !P1 ;  /* 0x000000ff05057207 */ /* 0x000fe20004800000 */
[----:B------:R-:W-:Y:S01]  /*28a0*/  FMUL R16, R21, R16 ;  /* 0x0000001015107220 */ /* 0x000fe20000400000 */
[----:B0-----:R-:W-:Y:S02]  /*28b0*/  SEL R24, R23, RZ, !P1 ;  /* 0x000000ff17187207 */ /* 0x001fe40004800000 */
[----:B------:R-:W-:Y:S01]  /*28c0*/  SEL R22, R7, RZ, !P1 ;  /* 0x000000ff07167207 */ /* 0x000fe20004800000 */
[----:B------:R-:W-:Y:S01]  /*28d0*/  FADD R4, R4, 1 ;  /* 0x3f80000004047421 */ /* 0x000fe20000000000 */
[----:B------:R-:W-:Y:S01]  /*28e0*/  SEL R23, R19, RZ, P0 ;  /* 0x000000ff13177207 */ /* 0x000fe20000000000 */
[----:B------:R-:W-:Y:S01]  /*28f0*/  FADD R19, R30, 1 ;  /* 0x3f8000001e137421 */ /* 0x000fe20000000000 */
[----:B-----5:R-:W-:Y:S01]  /*2900*/  SEL R7, R8, RZ, P0 ;  /* 0x000000ff08077207 */ /* 0x020fe20000000000 */
[----:B------:R-:W-:Y:S01]  /*2910*/  FADD R5, R5, 1 ;  /* 0x3f80000005057421 */ /* 0x000fe20000000000 */
[----:B------:R-:W-:-:S02]  /*2920*/  SEL R21, R6, RZ, !P1 ;  /* 0x000000ff06157207 */ /* 0x000fc40004800000 */
[----:B------:R-:W-:Y:S01]  /*2930*/  SEL R8, R9, RZ, P0 ;  /* 0x000000ff09087207 */ /* 0x000fe20000000000 */
[----:B------:R-:W-:Y:S01]  /*2940*/  FMUL R19, R20, R19 ;  /* 0x0000001314137220 */ /* 0x000fe20000400000 */
[----:B------:R-:W-:Y:S01]  /*2950*/  SEL R9, R10, RZ, P0 ;  /* 0x000000ff0a097207 */ /* 0x000fe20000000000 */
[----:B------:R-:W-:Y:S01]  /*2960*/  FMUL R6, R7, R4 ;  /* 0x0000000407067220 */ /* 0x000fe20000400000 */
[----:B------:R-:W-:Y:S01]  /*2970*/  SEL R20, R11, RZ, P0 ;  /* 0x000000ff0b147207 */ /* 0x000fe20000000000 */
[----:B------:R-:W-:Y:S01]  /*2980*/  FADD R4, R21, 1 ;  /* 0x3f80000015047421 */ /* 0x000fe20000000000 */
[----:B------:R-:W-:Y:S01]  /*2990*/  FMUL R8, R8, R5 ;  /* 0x0000000508087220 */ /* 0x000fe20000400000 */
[----:B------:R-:W-:Y:S01]  /*29a0*/  FADD R5, R22, 1 ;  /* 0x3f80000016057421 */ /* 0x000fe20000000000 */
[----:B------:R-:W-:Y:S02]  /*29b0*/  SEL R12, R12, RZ, P0 ;  /* 0x000000ff0c0c7207 */ /* 0x000fe40000000000 */
[----:B------:R-:W-:Y:S01]  /*29c0*/  SEL R13, R13, RZ, P0 ;  /* 0x000000ff0d0d7207 */ /* 0x000fe20000000000 */
[----:B------:R-:W-:Y:S01]  /*29d0*/  FMUL R10, R9, R4 ;  /* 0x00000004090a7220 */ /* 0x000fe20000400000 */
[----:B------:R-:W-:Y:S01]  /*29e0*/  FADD R18, R24, 1 ;  /* 0x3f80000018127421 */ /* 0x000fe20000000000 */
[----:B------:R-:W-:Y:S01]  /*29f0*/  FMUL R20, R20, R5 ;  /* 0x0000000514147220 */ /* 0x000fe20000400000 */
[C---:B------:R-:W-:Y:S01]  /*2a00*/  PRMT R4, R12.reuse, 0x7632, R4 ;  /* 0x000076320c047816 */ /* 0x040fe20000000004 */
[----:B------:R-:W-:Y:S01]  /*2a10*/  IMAD.U32 R5, R12, 0x10000, RZ ;  /* 0x000100000c057824 */ /* 0x000fe200078e00ff */
[----:B------:R-:W-:Y:S01]  /*2a20*/  SHF.L.U32 R9, R13, 0x10, RZ ;  /* 0x000000100d097819 */ /* 0x000fe200000006ff */
[----:B------:R-:W-:Y:S01]  /*2a30*/  FMUL R11, R6, UR4 ;  /* 0x00000004060b7c20 */ /* 0x000fe20008400000 */
[----:B------:R-:W-:Y:S01]  /*2a40*/  FMUL R18, R23, R18 ;  /* 0x0000001217127220 */ /* 0x000fe20000400000 */
[----:B------:R-:W-:-:S02]  /*2a50*/  SHF.L.U32 R7, R4, 0x10, RZ ;  /* 0x0000001004077819 */ /* 0x000fc400000006ff */
[C---:B------:R-:W-:Y:S01]  /*2a60*/  FMUL R21, R0.reuse, R9 ;  /* 0x0000000900157220 */ /* 0x040fe20000400000 */
[----:B------:R-:W-:Y:S01]  /*2a70*/  FFMA R23, R0, R5, R11 ;  /* 0x0000000500177223 */ /* 0x000fe2000000000b */
[----:B------:R-:W-:Y:S02]  /*2a80*/  PRMT R13, R13, 0x7632, R13 ;  /* 0x000076320d0d7816 */ /* 0x000fe4000000000d */
[----:B------:R-:W-:Y:S02]  /*2a90*/  SEL R14, R14, RZ, P0 ;  /* 0x000000ff0e0e7207 */ /* 0x000fe40000000000 */
[----:B------:R-:W-:Y:S01]  /*2aa0*/  SEL R15, R15, RZ, P0 ;  /* 0x000000ff0f0f7207 */ /* 0x000fe20000000000 */
[----:B------:R-:W-:Y:S01]  /*2ab0*/  FMUL R11, R0, R7 ;  /* 0x00000007000b7220 */ /* 0x000fe20000400000 */
[----:B------:R-:W-:Y:S01]  /*2ac0*/  FFMA R10, R10, UR4, R21 ;  /* 0x000000040a0a7c23 */ /* 0x000fe20008000015 */
[----:B------:R-:W-:Y:S01]  /*2ad0*/  FFMA R12, R0, R5, R23 ;  /* 0x00000005000c7223 */ /* 0x000fe20000000017 */
[----:B------:R-:W-:-:S02]  /*2ae0*/  SHF.L.U32 R13, R13, 0x10, RZ ;  /* 0x000000100d0d7819 */ /* 0x000fc400000006ff */
[----:B------:R-:W-:Y:S02]  /*2af0*/  PRMT R4, R14, 0x7632, R4 ;  /* 0x000076320e047816 */ /* 0x000fe40000000004 */
[C---:B------:R-:W-:Y:S01]  /*2b00*/  PRMT R5, R15.reuse, 0x7632, R5 ;  /* 0x000076320f057816 */ /* 0x040fe20000000005 */
[----:B------:R-:W-:Y:S01]  /*2b10*/  FFMA R25, R8, UR4, R11 ;  /* 0x0000000408197c23 */ /* 0x000fe2000800000b */
[----:B------:R-:W-:Y:S01]  /*2b20*/  FFMA R10, R0, R9, R10 ;  /* 0x00000009000a7223 */ /* 0x000fe2000000000a */
[----:B------:R-:W-:Y:S01]  /*2b30*/  SHF.L.U32 R9, R14, 0x10, RZ ;  /* 0x000000100e097819 */ /* 0x000fe200000006ff */
[----:B------:R-:W-:Y:S01]  /*2b40*/  FMUL R21, R0, R13 ;  /* 0x0000000d00157220 */ /* 0x000fe20000400000 */
[----:B------:R-:W-:Y:S02]  /*2b50*/  SHF.L.U32 R11, R4, 0x10, RZ ;  /* 0x00000010040b7819 */ /* 0x000fe400000006ff */
[----:B------:R-:W-:Y:S02]  /*2b60*/  SHF.L.U32 R15, R15, 0x10, RZ ;  /* 0x000000100f0f7819 */ /* 0x000fe400000006ff */
[----:B------:R-:W-:Y:S01]  /*2b70*/  SHF.L.U32 R5, R5, 0x10, RZ ;  /* 0x0000001005057819 */ /* 0x000fe200000006ff */
[----:B------:R-:W-:Y:S01]  /*2b80*/  FFMA R20, R20, UR4, R21 ;  /* 0x0000000414147c23 */ /* 0x000fe20008000015 */
[C---:B------:R-:W-:Y:S01]  /*2b90*/  FMUL R4, R0.reuse, R9 ;  /* 0x0000000900047220 */ /* 0x040fe20000400000 */
[C---:B------:R-:W-:Y:S01]  /*2ba0*/  FMUL R21, R0.reuse, R11 ;  /* 0x0000000b00157220 */ /* 0x040fe20000400000 */
[C---:B------:R-:W-:Y:S01]  /*2bb0*/  FMUL R6, R0.reuse, R15 ;  /* 0x0000000f00067220 */ /* 0x040fe20000400000 */
[----:B------:R-:W-:Y:S01]  /*2bc0*/  FMUL R23, R0, R5 ;  /* 0x0000000500177220 */ /* 0x000fe20000400000 */
[----:B------:R-:W-:Y:S01]  /*2bd0*/  FFMA R4, R19, UR4, R4 ;  /* 0x0000000413047c23 */ /* 0x000fe20008000004 */
[----:B------:R-:W-:Y:S01]  /*2be0*/  FFMA R16, R16, UR4, R21 ;  /* 0x0000000410107c23 */ /* 0x000fe20008000015 */
[----:B------:R-:W-:Y:S01]  /*2bf0*/  FFMA R6, R17, UR4, R6 ;  /* 0x0000000411067c23 */ /* 0x000fe20008000006 */
[----:B------:R-:W-:Y:S01]  /*2c00*/  FFMA R18, R18, UR4, R23 ;  /* 0x0000000412127c23 */ /* 0x000fe20008000017 */
[C---:B------:R-:W-:Y:S01]  /*2c10*/  FFMA R25, R0.reuse, R7, R25 ;  /* 0x0000000700197223 */ /* 0x040fe20000000019 */
[C---:B------:R-:W-:Y:S01]  /*2c20*/  FFMA R13, R0.reuse, R13, R20 ;  /* 0x0000000d000d7223 */ /* 0x040fe20000000014 */
[C---:B------:R-:W-:Y:S01]  /*2c30*/  FFMA R4, R0.reuse, R9, R4 ;  /* 0x0000000900047223 */ /* 0x040fe20000000004 */
[C---:B------:R-:W-:Y:S01]  /*2c40*/  FFMA R11, R0.reuse, R11, R16 ;  /* 0x0000000b000b7223 */ /* 0x040fe20000000010 */
[C---:B------:R-:W-:Y:S01]  /*2c50*/  FFMA R6, R0.reuse, R15, R6 ;  /* 0x0000000f00067223 */ /* 0x040fe20000000006 */
[----:B------:R-:W-:Y:S01]  /*2c60*/  FFMA R5, R0, R5, R18 ;  /* 0x0000000500057223 */ /* 0x000fe20000000012 */
[----:B------:R-:W-:-:S02]  /*2c70*/  F2FP.BF16.F32.PACK_AB R12, R25, R12 ;  /* 0x0000000c190c723e */ /* 0x000fc400000010ff */
[----:B------:R-:W-:Y:S02]  /*2c80*/  F2FP.BF16.F32.PACK_AB R13, R13, R10 ;  /* 0x0000000a0d0d723e */ /* 0x000fe400000010ff */
[----:B------:R-:W-:Y:S02]  /*2c90*/  F2FP.BF16.F32.PACK_AB R14, R11, R4 ;  /* 0x000000040b0e723e */ /* 0x000fe400000010ff */
[----:B------:R-:W-:-:S05]  /*2ca0*/  F2FP.BF16.F32.PACK_AB R15, R5, R6 ;  /* 0x00000006050f723e */ /* 0x000fca00000010ff */
[----:B------:R0:W-:Y:S01]  /*2cb0*/  @P0 STG.E.128 [R2.64], R12 ;  /* 0x0000000c02000986 */ /* 0x0001e2000c101d08 */
[----:B------:R-:W-:Y:S01]  /*2cc0*/  PLOP3.LUT P0, PT, PT, PT, UP0, 0x80, 0x0 ;  /* 0x000000000000781c */ /* 0x000fe20003f0f008 */
[----:B------:R-:W-:-:S12]  /*2cd0*/  UPLOP3.LUT UP0, UPT, UPT, UPT, UPT, 0x40, 0x0 ;  /* 0x000000000000789c */ /* 0x000fd80003f0e870 */
[----:B------:R-:W-:Y:S05]  /*2ce0*/  @P0 BRA `(.L_x_3) ;  /* 0xfffff8c000000947 */ /* 0x000fea000383ffff */
[----:B------:R-:W-:Y:S05]  /*2cf0*/  EXIT ;  /* 0x000000000000794d */ /* 0x000fea0003800000 */
.L_x_4:
[----:B------:R-:W-:-:S00]  /*2d00*/  BRA `(.L_x_4) ;  /* 0xfffffff000007947 */ /* 0x000fc0000383ffff */
[----:B------:R-:W-:-:S00]  /*2d10*/  NOP ;  /* 0x0000000000007918 */ /* 0x000fc00000000000 */
        /* <DEDUP_REMOVED lines=14> */
.L_x_5:


//--------------------- .nv.shared.triton__0d1d2d3d4d5d6d7d8d9d1011de --------------------------
	.section	.nv.shared.triton__0d1d2d3d4d5d6d7d8d9d1011de,"aw",@nobits
	.align	16
